	.headerflags	@"EF_CUDA_TEXMODE_UNIFIED EF_CUDA_64BIT_ADDRESS EF_CUDA_ACCELERATORS EF_CUDA_SM90 EF_CUDA_VIRTUAL_SM(EF_CUDA_SM90)"
	.elftype	@"ET_EXEC"


//--------------------- .nv.info                  --------------------------
	.section	.nv.info,"",@"SHT_CUDA_INFO"
	.align	4


	//----- nvinfo : EIATTR_REGCOUNT
	.align		4
        /*0000*/ 	.byte	0x04, 0x2f
        /*0002*/ 	.short	(.L_2 - .L_1)
	.align		4
.L_1:
        /*0004*/ 	.word	index@(triton_)
        /*0008*/ 	.word	0x0000003e


	//----- nvinfo : EIATTR_MIN_STACK_SIZE
	.align		4
.L_2:
        /*000c*/ 	.byte	0x04, 0x12
        /*000e*/ 	.short	(.L_4 - .L_3)
	.align		4
.L_3:
        /*0010*/ 	.word	index@(triton_)
        /*0014*/ 	.word	0x00000000


	//----- nvinfo : EIATTR_FRAME_SIZE
	.align		4
.L_4:
        /*0018*/ 	.byte	0x04, 0x11
        /*001a*/ 	.short	(.L_6 - .L_5)
	.align		4
.L_5:
        /*001c*/ 	.word	index@(triton_)
        /*0020*/ 	.word	0x00000000


	//----- nvinfo : EIATTR_MIN_STACK_SIZE
	.align		4
.L_6:
        /*0024*/ 	.byte	0x04, 0x12
        /*0026*/ 	.short	(.L_8 - .L_7)
	.align		4
.L_7:
        /*0028*/ 	.word	index@(triton_)
        /*002c*/ 	.word	0x00000000
.L_8:


//--------------------- .nv.info.triton_          --------------------------
	.section	.nv.info.triton_,"",@"SHT_CUDA_INFO"
	.sectionflags	@""
	.align	4


	//----- nvinfo : EIATTR_CUDA_API_VERSION
	.align		4
        /*0000*/ 	.byte	0x04, 0x37
        /*0002*/ 	.short	(.L_10 - .L_9)
.L_9:
        /*0004*/ 	.word	0x0000007c


	//----- nvinfo : EIATTR_KPARAM_INFO
	.align		4
.L_10:
        /*0008*/ 	.byte	0x04, 0x17
        /*000a*/ 	.short	(.L_12 - .L_11)
.L_11:
        /*000c*/ 	.word	0x00000000
        /*0010*/ 	.short	0x0007
        /*0012*/ 	.short	0x002c
        /*0014*/ 	.byte	0x00, 0xf0, 0x11, 0x00


	//----- nvinfo : EIATTR_KPARAM_INFO
	.align		4
.L_12:
        /*0018*/ 	.byte	0x04, 0x17
        /*001a*/ 	.short	(.L_14 - .L_13)
.L_13:
        /*001c*/ 	.word	0x00000000
        /*0020*/ 	.short	0x0006
        /*0022*/ 	.short	0x0028
        /*0024*/ 	.byte	0x00, 0xf0, 0x11, 0x00


	//----- nvinfo : EIATTR_KPARAM_INFO
	.align		4
.L_14:
        /*0028*/ 	.byte	0x04, 0x17
        /*002a*/ 	.short	(.L_16 - .L_15)
.L_15:
        /*002c*/ 	.word	0x00000000
        /*0030*/ 	.short	0x0005
        /*0032*/ 	.short	0x0024
        /*0034*/ 	.byte	0x00, 0xf0, 0x11, 0x00


	//----- nvinfo : EIATTR_KPARAM_INFO
	.align		4
.L_16:
        /*0038*/ 	.byte	0x04, 0x17
        /*003a*/ 	.short	(.L_18 - .L_17)
.L_17:
        /*003c*/ 	.word	0x00000000
        /*0040*/ 	.short	0x0004
        /*0042*/ 	.short	0x0020
        /*0044*/ 	.byte	0x00, 0xf0, 0x11, 0x00


	//----- nvinfo : EIATTR_KPARAM_INFO
	.align		4
.L_18:
        /*0048*/ 	.byte	0x04, 0x17
        /*004a*/ 	.short	(.L_20 - .L_19)
.L_19:
        /*004c*/ 	.word	0x00000000
        /*0050*/ 	.short	0x0003
        /*0052*/ 	.short	0x0018
        /*0054*/ 	.byte	0x00, 0xf0, 0x21, 0x00


	//----- nvinfo : EIATTR_KPARAM_INFO
	.align		4
.L_20:
        /*0058*/ 	.byte	0x04, 0x17
        /*005a*/ 	.short	(.L_22 - .L_21)
.L_21:
        /*005c*/ 	.word	0x00000000
        /*0060*/ 	.short	0x0002
        /*0062*/ 	.short	0x0010
        /*0064*/ 	.byte	0x00, 0xf0, 0x21, 0x00


	//----- nvinfo : EIATTR_KPARAM_INFO
	.align		4
.L_22:
        /*0068*/ 	.byte	0x04, 0x17
        /*006a*/ 	.short	(.L_24 - .L_23)
.L_23:
        /*006c*/ 	.word	0x00000000
        /*0070*/ 	.short	0x0001
        /*0072*/ 	.short	0x0008
        /*0074*/ 	.byte	0x00, 0xf0, 0x21, 0x00


	//----- nvinfo : EIATTR_KPARAM_INFO
	.align		4
.L_24:
        /*0078*/ 	.byte	0x04, 0x17
        /*007a*/ 	.short	(.L_26 - .L_25)
.L_25:
        /*007c*/ 	.word	0x00000000
        /*0080*/ 	.short	0x0000
        /*0082*/ 	.short	0x0000
        /*0084*/ 	.byte	0x00, 0xf0, 0x21, 0x00


	//----- nvinfo : EIATTR_SPARSE_MMA_MASK
	.align		4
.L_26:
        /*0088*/ 	.byte	0x03, 0x50
        /*008a*/ 	.short	0x0000


	//----- nvinfo : EIATTR_MAXREG_COUNT
	.align		4
        /*008c*/ 	.byte	0x03, 0x1b
        /*008e*/ 	.short	0x0080


	//----- nvinfo : EIATTR_COOP_GROUP_MASK_REGIDS
	.align		4
        /*0090*/ 	.byte	0x04, 0x29
        /*0092*/ 	.short	(.L_28 - .L_27)


	//   ....[0]....
.L_27:
        /*0094*/ 	.word	0xffffffff


	//   ....[1]....
        /*0098*/ 	.word	0xffffffff


	//   ....[2]....
        /*009c*/ 	.word	0xffffffff


	//   ....[3]....
        /*00a0*/ 	.word	0xffffffff


	//   ....[4]....
        /*00a4*/ 	.word	0xffffffff


	//   ....[5]....
        /*00a8*/ 	.word	0xffffffff


	//   ....[6]....
        /*00ac*/ 	.word	0xffffffff


	//   ....[7]....
        /*00b0*/ 	.word	0xffffffff


	//   ....[8]....
        /*00b4*/ 	.word	0xffffffff


	//----- nvinfo : EIATTR_COOP_GROUP_INSTR_OFFSETS
	.align		4
.L_28:
        /*00b8*/ 	.byte	0x04, 0x28
        /*00ba*/ 	.short	(.L_30 - .L_29)


	//   ....[0]....
.L_29:
        /*00bc*/ 	.word	0x00001430


	//   ....[1]....
        /*00c0*/ 	.word	0x000016f0


	//   ....[2]....
        /*00c4*/ 	.word	0x00001770


	//   ....[3]....
        /*00c8*/ 	.word	0x000017d0


	//   ....[4]....
        /*00cc*/ 	.word	0x00001820


	//   ....[5]....
        /*00d0*/ 	.word	0x000018c0


	//   ....[6]....
        /*00d4*/ 	.word	0x00001900


	//   ....[7]....
        /*00d8*/ 	.word	0x00001a00


	//   ....[8]....
        /*00dc*/ 	.word	0x00001a70


	//----- nvinfo : EIATTR_EXIT_INSTR_OFFSETS
	.align		4
.L_30:
        /*00e0*/ 	.byte	0x04, 0x1c
        /*00e2*/ 	.short	(.L_32 - .L_31)


	//   ....[0]....
.L_31:
        /*00e4*/ 	.word	0x00002560


	//----- nvinfo : EIATTR_MAX_THREADS
	.align		4
.L_32:
        /*00e8*/ 	.byte	0x04, 0x05
        /*00ea*/ 	.short	(.L_34 - .L_33)
.L_33:
        /*00ec*/ 	.word	0x00000200
        /*00f0*/ 	.word	0x00000001
        /*00f4*/ 	.word	0x00000001


	//----- nvinfo : EIATTR_CBANK_PARAM_SIZE
	.align		4
.L_34:
        /*00f8*/ 	.byte	0x03, 0x19
        /*00fa*/ 	.short	0x0030


	//----- nvinfo : EIATTR_PARAM_CBANK
	.align		4
        /*00fc*/ 	.byte	0x04, 0x0a
        /*00fe*/ 	.short	(.L_36 - .L_35)
	.align		4
.L_35:
        /*0100*/ 	.word	index@(.nv.constant0.triton_)
        /*0104*/ 	.short	0x0210
        /*0106*/ 	.short	0x0030


	//----- nvinfo : EIATTR_SW_WAR
	.align		4
.L_36:
        /*0108*/ 	.byte	0x04, 0x36
        /*010a*/ 	.short	(.L_38 - .L_37)
.L_37:
        /*010c*/ 	.word	0x00000008
.L_38:


//--------------------- .nv.callgraph             --------------------------
	.section	.nv.callgraph,"",@"SHT_CUDA_CALLGRAPH"
	.align	4
	.sectionentsize	8
	.align		4
        /*0000*/ 	.word	0x00000000
	.align		4
        /*0004*/ 	.word	0xffffffff
	.align		4
        /*0008*/ 	.word	0x00000000
	.align		4
        /*000c*/ 	.word	0xfffffffe
	.align		4
        /*0010*/ 	.word	0x00000000
	.align		4
        /*0014*/ 	.word	0xfffffffd
	.align		4
        /*0018*/ 	.word	0x00000000
	.align		4
        /*001c*/ 	.word	0xfffffffc


//--------------------- .nv.constant4             --------------------------
	.section	.nv.constant4,"a",@progbits
	.align	8
	.align		8
.nv.constant4:
        /*0000*/ 	.dword	_$_str


//--------------------- .text.triton_             --------------------------
	.section	.text.triton_,"ax",@progbits
	.align	128
        .global         triton_
        .type           triton_,@function
        .size           triton_,(.L_x_4 - triton_)
        .other          triton_,@"STO_CUDA_ENTRY STV_DEFAULT"
triton_:
.text.triton_:
[----:B------:R-:W0:Y:S02]  /*0000*/  LDC R1, c[0x0][0x28] ;  /* 0x00000a00ff017b82 */ /* 0x000e240000000800 */
[----:B------:R-:W1:Y:S01]  /*0010*/  S2R R4, SR_TID.X ;  /* 0x0000000000047919 */ /* 0x000e620000002100 */
[----:B------:R-:W-:Y:S01]  /*0020*/  ULDC UR5, c[0x0][0x230] ;  /* 0x00008c0000057ab9 */ /* 0x000fe20000000800 */
[----:B------:R-:W-:Y:S01]  /*0030*/  ULDC UR4, c[0x0][0x238] ;  /* 0x00008e0000047ab9 */ /* 0x000fe20000000800 */
[----:B------:R-:W-:Y:S01]  /*0040*/  HFMA2.MMA R37, -RZ, RZ, 0, 0 ;  /* 0x00000000ff257435 */ /* 0x000fe200000001ff */
[----:B------:R-:W2:Y:S01]  /*0050*/  S2R R6, SR_CTAID.X ;  /* 0x0000000000067919 */ /* 0x000ea20000002500 */
[----:B------:R-:W-:Y:S02]  /*0060*/  CS2R R12, SRZ ;  /* 0x00000000000c7805 */ /* 0x000fe4000001ff00 */
[----:B------:R-:W-:Y:S02]  /*0070*/  CS2R R14, SRZ ;  /* 0x00000000000e7805 */ /* 0x000fe4000001ff00 */
[----:B------:R-:W-:Y:S02]  /*0080*/  CS2R R16, SRZ ;  /* 0x0000000000107805 */ /* 0x000fe4000001ff00 */
[----:B------:R-:W-:-:S02]  /*0090*/  CS2R R18, SRZ ;  /* 0x0000000000127805 */ /* 0x000fc4000001ff00 */
[----:B------:R-:W-:Y:S02]  /*00a0*/  CS2R R20, SRZ ;  /* 0x0000000000147805 */ /* 0x000fe4000001ff00 */
[----:B------:R-:W-:Y:S02]  /*00b0*/  CS2R R22, SRZ ;  /* 0x0000000000167805 */ /* 0x000fe4000001ff00 */
[----:B------:R-:W-:Y:S02]  /*00c0*/  CS2R R24, SRZ ;  /* 0x0000000000187805 */ /* 0x000fe4000001ff00 */
[----:B------:R-:W-:Y:S02]  /*00d0*/  CS2R R26, SRZ ;  /* 0x00000000001a7805 */ /* 0x000fe4000001ff00 */
[----:B------:R-:W-:Y:S02]  /*00e0*/  CS2R R28, SRZ ;  /* 0x00000000001c7805 */ /* 0x000fe4000001ff00 */
[----:B------:R-:W-:-:S02]  /*00f0*/  CS2R R30, SRZ ;  /* 0x00000000001e7805 */ /* 0x000fc4000001ff00 */
[----:B------:R-:W-:Y:S02]  /*0100*/  CS2R R32, SRZ ;  /* 0x0000000000207805 */ /* 0x000fe4000001ff00 */
[----:B------:R-:W-:Y:S02]  /*0110*/  CS2R R34, SRZ ;  /* 0x0000000000227805 */ /* 0x000fe4000001ff00 */
[----:B-1----:R-:W-:Y:S02]  /*0120*/  SHF.R.U32.HI R3, RZ, 0x3, R4 ;  /* 0x00000003ff037819 */ /* 0x002fe40000011604 */
[----:B------:R-:W-:Y:S02]  /*0130*/  SHF.L.U32 R4, R4, 0x3, RZ ;  /* 0x0000000304047819 */ /* 0x000fe400000006ff */
[----:B--2---:R-:W-:Y:S02]  /*0140*/  SHF.L.U32 R0, R6, 0x6, RZ ;  /* 0x0000000606007819 */ /* 0x004fe400000006ff */
[----:B------:R-:W-:-:S04]  /*0150*/  SGXT.U32 R3, R3, 0x6 ;  /* 0x000000060303781a */ /* 0x000fc80000000000 */
[----:B------:R-:W-:Y:S01]  /*0160*/  LOP3.LUT R2, R0, R3, RZ, 0xfc, !PT ;  /* 0x0000000300027212 */ /* 0x000fe200078efcff */
[----:B------:R-:W-:Y:S01]  /*0170*/  IMAD R3, R6, 0x40, R3 ;  /* 0x0000004006037824 */ /* 0x000fe200078e0203 */
[----:B------:R-:W-:Y:S02]  /*0180*/  LOP3.LUT R0, R4, 0x38, RZ, 0xc0, !PT ;  /* 0x0000003804007812 */ /* 0x000fe400078ec0ff */
[C---:B------:R-:W-:Y:S02]  /*0190*/  ISETP.GE.AND P0, PT, R2.reuse, UR5, PT ;  /* 0x0000000502007c0c */ /* 0x040fe4000bf06270 */
[C---:B------:R-:W-:Y:S01]  /*01a0*/  ISETP.GE.AND P1, PT, R2.reuse, UR4, PT ;  /* 0x0000000402007c0c */ /* 0x040fe2000bf26270 */
[----:B------:R-:W-:Y:S01]  /*01b0*/  IMAD R0, R3, 0xc00, R0 ;  /* 0x00000c0003007824 */ /* 0x000fe200078e0200 */
[C---:B------:R-:W-:Y:S02]  /*01c0*/  ISETP.LT.AND P2, PT, R2.reuse, UR4, !P0 ;  /* 0x0000000402007c0c */ /* 0x040fe4000c741270 */
[----:B------:R-:W-:Y:S01]  /*01d0*/  ISETP.GE.AND P3, PT, R2, UR5, !P1 ;  /* 0x0000000502007c0c */ /* 0x000fe2000cf66270 */
[----:B------:R-:W-:-:S12]  /*01e0*/  ULDC.64 UR4, c[0x0][0x208] ;  /* 0x0000820000047ab9 */ /* 0x000fd80000000a00 */
.L_x_1:
[----:B------:R-:W1:Y:S01]  /*01f0*/  LDC.64 R2, c[0x0][0x218] ;  /* 0x00008600ff027b82 */ /* 0x000e620000000a00 */
[----:B------:R-:W-:Y:S02]  /*0200*/  IADD3 R7, R0, R37, RZ ;  /* 0x0000002500077210 */ /* 0x000fe40007ffe0ff */
[----:B------:R-:W-:Y:S02]  /*0210*/  CS2R R4, SRZ ;  /* 0x0000000000047805 */ /* 0x000fe4000001ff00 */
[----:B------:R-:W-:Y:S02]  /*0220*/  CS2R R8, SRZ ;  /* 0x0000000000087805 */ /* 0x000fe4000001ff00 */
[----:B------:R-:W-:Y:S01]  /*0230*/  CS2R R10, SRZ ;  /* 0x00000000000a7805 */ /* 0x000fe2000001ff00 */
[----:B-1----:R-:W-:Y:S01]  /*0240*/  IMAD.WIDE R2, R7, 0x2, R2 ;  /* 0x0000000207027825 */ /* 0x002fe200078e0202 */
[----:B------:R-:W-:-:S04]  /*0250*/  CS2R R6, SRZ ;  /* 0x0000000000067805 */ /* 0x000fc8000001ff00 */
[----:B------:R-:W2:Y:S04]  /*0260*/  @P3 LDG.E.EL.128 R8, desc[UR4][R2.64] ;  /* 0x0000000402083981 */ /* 0x000ea8000c2e1d00 */
[----:B------:R-:W3:Y:S01]  /*0270*/  @P2 LDG.E.EL.128 R4, desc[UR4][R2.64] ;  /* 0x0000000402042981 */ /* 0x000ee2000c2e1d00 */
[----:B------:R-:W-:Y:S02]  /*0280*/  ISETP.NE.AND P4, PT, R37, RZ, PT ;  /* 0x000000ff2500720c */ /* 0x000fe40003f85270 */
[----:B------:R-:W-:Y:S02]  /*0290*/  CS2R R46, SRZ ;  /* 0x00000000002e7805 */ /* 0x000fe4000001ff00 */
[----:B------:R-:W-:Y:S02]  /*02a0*/  CS2R R50, SRZ ;  /* 0x0000000000327805 */ /* 0x000fe4000001ff00 */
[----:B------:R-:W-:-:S02]  /*02b0*/  MOV R48, RZ ;  /* 0x000000ff00307202 */ /* 0x000fc40000000f00 */
[----:B------:R-:W-:Y:S02]  /*02c0*/  CS2R R56, SRZ ;  /* 0x0000000000387805 */ /* 0x000fe4000001ff00 */
[----:B------:R-:W-:Y:S01]  /*02d0*/  MOV R53, RZ ;  /* 0x000000ff00357202 */ /* 0x000fe20000000f00 */
[----:B------:R-:W-:Y:S01]  /*02e0*/  IMAD.MOV.U32 R54, RZ, RZ, 0x3f800000 ;  /* 0x3f800000ff367424 */ /* 0x000fe200078e00ff */
[----:B------:R-:W-:Y:S02]  /*02f0*/  MOV R41, 0x3f800000 ;  /* 0x3f80000000297802 */ /* 0x000fe40000000f00 */
[----:B------:R-:W-:Y:S02]  /*0300*/  MOV R44, 0x3f800000 ;  /* 0x3f800000002c7802 */ /* 0x000fe40000000f00 */
[----:B------:R-:W-:Y:S02]  /*0310*/  MOV R55, 0x3f800000 ;  /* 0x3f80000000377802 */ /* 0x000fe40000000f00 */
[----:B--2---:R-:W-:-:S02]  /*0320*/  SEL R11, R11, RZ, P3 ;  /* 0x000000ff0b0b7207 */ /* 0x004fc40001800000 */
[----:B---3--:R-:W-:Y:S02]  /*0330*/  SEL R36, R7, RZ, P2 ;  /* 0x000000ff07247207 */ /* 0x008fe40001000000 */
[----:B------:R-:W-:Y:S02]  /*0340*/  SEL R4, R4, RZ, P2 ;  /* 0x000000ff04047207 */ /* 0x000fe40001000000 */
[----:B------:R-:W-:Y:S02]  /*0350*/  SEL R5, R5, RZ, P2 ;  /* 0x000000ff05057207 */ /* 0x000fe40001000000 */
[----:B------:R-:W-:Y:S02]  /*0360*/  SEL R6, R6, RZ, P2 ;  /* 0x000000ff06067207 */ /* 0x000fe40001000000 */
[----:B------:R-:W-:Y:S02]  /*0370*/  SEL R38, R8, RZ, P3 ;  /* 0x000000ff08267207 */ /* 0x000fe40001800000 */
[----:B------:R-:W-:-:S02]  /*0380*/  SEL R39, R9, RZ, P3 ;  /* 0x000000ff09277207 */ /* 0x000fc40001800000 */
[----:B------:R-:W-:Y:S01]  /*0390*/  SEL R40, R10, RZ, P3 ;  /* 0x000000ff0a287207 */ /* 0x000fe20001800000 */
[----:B------:R-:W-:Y:S01]  /*03a0*/  IMAD.U32 R3, R36, 0x10000, RZ ;  /* 0x0001000024037824 */ /* 0x000fe200078e00ff */
[C---:B------:R-:W-:Y:S01]  /*03b0*/  PRMT R2, R5.reuse, 0x7632, R2 ;  /* 0x0000763205027816 */ /* 0x040fe20000000002 */
[C---:B------:R-:W-:Y:S01]  /*03c0*/  IMAD.U32 R9, R4.reuse, 0x10000, RZ ;  /* 0x0001000004097824 */ /* 0x040fe200078e00ff */
[----:B------:R-:W-:Y:S02]  /*03d0*/  SHF.L.U32 R7, R5, 0x10, RZ ;  /* 0x0000001005077819 */ /* 0x000fe400000006ff */
[----:B------:R-:W-:Y:S02]  /*03e0*/  @P0 SHF.L.U32 R3, R11, 0x10, RZ ;  /* 0x000000100b030819 */ /* 0x000fe400000006ff */
[----:B------:R-:W-:Y:S02]  /*03f0*/  PRMT R8, R4, 0x7632, R8 ;  /* 0x0000763204087816 */ /* 0x000fe40000000008 */
[----:B------:R-:W-:Y:S01]  /*0400*/  SHF.L.U32 R5, R6, 0x10, RZ ;  /* 0x0000001006057819 */ /* 0x000fe200000006ff */
[----:B------:R-:W-:Y:S01]  /*0410*/  @P0 IMAD.U32 R5, R40, 0x10000, RZ ;  /* 0x0001000028050824 */ /* 0x000fe200078e00ff */
[----:B------:R-:W-:-:S02]  /*0420*/  PRMT R10, R36, 0x7632, R10 ;  /* 0x00007632240a7816 */ /* 0x000fc4000000000a */
[----:B------:R-:W-:Y:S02]  /*0430*/  @P0 SHF.L.U32 R9, R38, 0x10, RZ ;  /* 0x0000001026090819 */ /* 0x000fe400000006ff */
[----:B------:R-:W-:Y:S02]  /*0440*/  @P0 SHF.L.U32 R7, R39, 0x10, RZ ;  /* 0x0000001027070819 */ /* 0x000fe400000006ff */
[----:B------:R-:W-:Y:S02]  /*0450*/  PRMT R11, R11, 0x7632, R11 ;  /* 0x000076320b0b7816 */ /* 0x000fe4000000000b */
[----:B------:R-:W-:Y:S02]  /*0460*/  PRMT R4, R6, 0x7632, R4 ;  /* 0x0000763206047816 */ /* 0x000fe40000000004 */
[----:B------:R-:W-:Y:S02]  /*0470*/  PRMT R38, R38, 0x7632, R38 ;  /* 0x0000763226267816 */ /* 0x000fe40000000026 */
[----:B------:R-:W-:Y:S01]  /*0480*/  PRMT R39, R39, 0x7632, R39 ;  /* 0x0000763227277816 */ /* 0x000fe20000000027 */
[----:B------:R-:W-:Y:S01]  /*0490*/  IMAD.U32 R6, R2, 0x10000, RZ ;  /* 0x0001000002067824 */ /* 0x000fe200078e00ff */
[----:B------:R-:W-:-:S02]  /*04a0*/  PRMT R40, R40, 0x7632, R40 ;  /* 0x0000763228287816 */ /* 0x000fc40000000028 */
[----:B------:R-:W-:Y:S01]  /*04b0*/  SHF.L.U32 R2, R10, 0x10, RZ ;  /* 0x000000100a027819 */ /* 0x000fe200000006ff */
[----:B------:R-:W-:Y:S01]  /*04c0*/  @P0 IMAD.U32 R2, R11, 0x10000, RZ ;  /* 0x000100000b020824 */ /* 0x000fe200078e00ff */
[----:B------:R-:W-:Y:S01]  /*04d0*/  SHF.L.U32 R8, R8, 0x10, RZ ;  /* 0x0000001008087819 */ /* 0x000fe200000006ff */
[----:B------:R-:W-:Y:S01]  /*04e0*/  @P0 IMAD.U32 R8, R38, 0x10000, RZ ;  /* 0x0001000026080824 */ /* 0x000fe200078e00ff */
[----:B------:R-:W-:Y:S01]  /*04f0*/  SHF.L.U32 R4, R4, 0x10, RZ ;  /* 0x0000001004047819 */ /* 0x000fe200000006ff */
[----:B------:R-:W-:Y:S01]  /*0500*/  IMAD.MOV.U32 R11, RZ, RZ, 0x3f800000 ;  /* 0x3f800000ff0b7424 */ /* 0x000fe200078e00ff */
[----:B------:R-:W-:Y:S01]  /*0510*/  @P0 SHF.L.U32 R6, R39, 0x10, RZ ;  /* 0x0000001027060819 */ /* 0x000fe200000006ff */
[----:B------:R-:W-:Y:S01]  /*0520*/  IMAD.MOV.U32 R36, RZ, RZ, 0x3f800000 ;  /* 0x3f800000ff247424 */ /* 0x000fe200078e00ff */
[----:B------:R-:W-:Y:S02]  /*0530*/  @P0 SHF.L.U32 R4, R40, 0x10, RZ ;  /* 0x0000001028040819 */ /* 0x000fe400000006ff */
[----:B------:R-:W-:-:S02]  /*0540*/  MOV R10, 0x3f800000 ;  /* 0x3f800000000a7802 */ /* 0x000fc40000000f00 */
[----:B------:R-:W-:Y:S01]  /*0550*/  MOV R39, 0x3f800000 ;  /* 0x3f80000000277802 */ /* 0x000fe20000000f00 */
[----:B------:R-:W-:Y:S06]  /*0560*/  @!P4 BRA `(.L_x_0) ;  /* 0x0000000400e0c947 */ /* 0x000fec0003800000 */
[----:B------:R-:W-:Y:S01]  /*0570*/  FADD R11, R12, 1 ;  /* 0x3f8000000c0b7421 */ /* 0x000fe20000000000 */
[----:B------:R-:W-:Y:S01]  /*0580*/  FADD R47, R9, -R28 ;  /* 0x8000001c092f7221 */ /* 0x000fe20000000000 */
[----:B------:R-:W-:Y:S01]  /*0590*/  FADD R10, R13, 1 ;  /* 0x3f8000000d0a7421 */ /* 0x000fe20000000000 */
[----:B------:R-:W-:Y:S01]  /*05a0*/  FADD R46, R8, -R29 ;  /* 0x8000001d082e7221 */ /* 0x000fe20000000000 */
[----:B------:R-:W-:Y:S01]  /*05b0*/  FMUL R36, R11, 0.25 ;  /* 0x3e8000000b247820 */ /* 0x000fe20000400000 */
[----:B------:R-:W-:Y:S01]  /*05c0*/  FMUL R38, R47, 0.25 ;  /* 0x3e8000002f267820 */ /* 0x000fe20000400000 */
[C---:B------:R-:W-:Y:S01]  /*05d0*/  FSETP.GT.AND P6, PT, |R11|.reuse, 8.50705917302346158658e+37, PT ;  /* 0x7e8000000b00780b */ /* 0x040fe20003fc4200 */
[C---:B------:R-:W-:Y:S01]  /*05e0*/  FMUL R39, R10.reuse, 0.25 ;  /* 0x3e8000000a277820 */ /* 0x040fe20000400000 */
[----:B------:R-:W-:Y:S01]  /*05f0*/  FSETP.GEU.AND P5, PT, |R10|, 1.175494350822287508e-38, PT ;  /* 0x008000000a00780b */ /* 0x000fe20003fae200 */
[----:B------:R-:W-:Y:S01]  /*0600*/  FMUL R43, R46, 0.25 ;  /* 0x3e8000002e2b7820 */ /* 0x000fe20000400000 */
[----:B------:R-:W-:Y:S01]  /*0610*/  FSETP.GEU.AND P4, PT, |R11|, 1.175494350822287508e-38, PT ;  /* 0x008000000b00780b */ /* 0x000fe20003f8e200 */
[----:B------:R-:W-:Y:S01]  /*0620*/  FADD R51, R7, -R30 ;  /* 0x8000001e07337221 */ /* 0x000fe20000000000 */
[----:B------:R-:W-:Y:S01]  /*0630*/  FSEL R36, R36, R11, P6 ;  /* 0x0000000b24247208 */ /* 0x000fe20003000000 */
[----:B------:R-:W-:Y:S01]  /*0640*/  FADD R48, R6, -R31 ;  /* 0x8000001f06307221 */ /* 0x000fe20000000000 */
[----:B------:R-:W-:Y:S01]  /*0650*/  FSEL R38, R38, R47, P6 ;  /* 0x0000002f26267208 */ /* 0x000fe20003000000 */
[----:B------:R-:W-:Y:S01]  /*0660*/  FMUL R44, R51, 0.25 ;  /* 0x3e800000332c7820 */ /* 0x000fe20000400000 */
[----:B------:R-:W-:Y:S01]  /*0670*/  FSETP.GT.AND P6, PT, |R10|, 8.50705917302346158658e+37, PT ;  /* 0x7e8000000a00780b */ /* 0x000fe20003fc4200 */
[----:B------:R-:W-:Y:S01]  /*0680*/  FMUL R49, R48, 0.25 ;  /* 0x3e80000030317820 */ /* 0x000fe20000400000 */
[----:B------:R-:W-:Y:S01]  /*0690*/  FADD R53, R5, -R32 ;  /* 0x8000002005357221 */ /* 0x000fe20000000000 */
[----:B------:R-:W-:Y:S01]  /*06a0*/  FADD R55, R18, 1 ;  /* 0x3f80000012377421 */ /* 0x000fe20000000000 */
[----:B------:R-:W-:Y:S01]  /*06b0*/  FSEL R40, R39, R10, P6 ;  /* 0x0000000a27287208 */ /* 0x000fe20003000000 */
[----:B------:R-:W-:Y:S01]  /*06c0*/  FADD R39, R14, 1 ;  /* 0x3f8000000e277421 */ /* 0x000fe20000000000 */
[----:B------:R-:W-:Y:S01]  /*06d0*/  FSEL R43, R43, R46, P6 ;  /* 0x0000002e2b2b7208 */ /* 0x000fe20003000000 */
[----:B------:R-:W-:Y:S01]  /*06e0*/  @!P4 FMUL R36, R36, 16777216 ;  /* 0x4b8000002424c820 */ /* 0x000fe20000400000 */
[----:B------:R-:W-:Y:S01]  /*06f0*/  @!P4 FMUL R38, R38, 16777216 ;  /* 0x4b8000002626c820 */ /* 0x000fe20000400000 */
[----:B------:R-:W-:Y:S01]  /*0700*/  @!P5 FMUL R40, R40, 16777216 ;  /* 0x4b8000002828d820 */ /* 0x000fe20000400000 */
[----:B------:R-:W-:Y:S01]  /*0710*/  FMUL R42, R39, 0.25 ;  /* 0x3e800000272a7820 */ /* 0x000fe20000400000 */
[----:B------:R1:W2:Y:S01]  /*0720*/  MUFU.RCP R41, R36 ;  /* 0x0000002400297308 */ /* 0x0002a20000001000 */
[----:B------:R-:W-:Y:S01]  /*0730*/  @!P5 FMUL R43, R43, 16777216 ;  /* 0x4b8000002b2bd820 */ /* 0x000fe20000400000 */
[----:B------:R-:W-:Y:S01]  /*0740*/  FSETP.GT.AND P6, PT, |R39|, 8.50705917302346158658e+37, PT ;  /* 0x7e8000002700780b */ /* 0x000fe20003fc4200 */
[----:B------:R-:W-:Y:S01]  /*0750*/  FADD R57, R3, -R34 ;  /* 0x8000002203397221 */ /* 0x000fe20000000000 */
[----:B------:R-:W-:Y:S01]  /*0760*/  FSETP.GEU.AND P4, PT, |R39|, 1.175494350822287508e-38, PT ;  /* 0x008000002700780b */ /* 0x000fe20003f8e200 */
[----:B------:R-:W-:Y:S01]  /*0770*/  FADD R54, R19, 1 ;  /* 0x3f80000013367421 */ /* 0x000fe20000000000 */
[----:B------:R-:W-:Y:S01]  /*0780*/  FSEL R42, R42, R39, P6 ;  /* 0x000000272a2a7208 */ /* 0x000fe20003000000 */
[----:B------:R-:W-:Y:S01]  /*0790*/  FADD R56, R2, -R35 ;  /* 0x8000002302387221 */ /* 0x000fe20000000000 */
[----:B------:R-:W3:Y:S01]  /*07a0*/  MUFU.RCP R40, R40 ;  /* 0x0000002800287308 */ /* 0x000ee20000001000 */
[----:B-1----:R-:W-:-:S05]  /*07b0*/  FADD R36, R15, 1 ;  /* 0x3f8000000f247421 */ /* 0x002fca0000000000 */
[C---:B------:R-:W-:Y:S01]  /*07c0*/  FSETP.GEU.AND P5, PT, |R36|.reuse, 1.175494350822287508e-38, PT ;  /* 0x008000002400780b */ /* 0x040fe20003fae200 */
[----:B--2---:R-:W-:Y:S01]  /*07d0*/  FFMA R38, R41, R38, R28 ;  /* 0x0000002629267223 */ /* 0x004fe2000000001c */
[----:B------:R-:W-:Y:S01]  /*07e0*/  FMUL R41, R36, 0.25 ;  /* 0x3e80000024297820 */ /* 0x000fe20000400000 */
[----:B------:R-:W-:Y:S02]  /*07f0*/  @!P4 FMUL R42, R42, 16777216 ;  /* 0x4b8000002a2ac820 */ /* 0x000fe40000400000 */
[----:B------:R-:W-:Y:S02]  /*0800*/  FADD R9, R9, -R38 ;  /* 0x8000002609097221 */ /* 0x000fe40000000000 */
[----:B------:R1:W2:Y:S01]  /*0810*/  MUFU.RCP R45, R42 ;  /* 0x0000002a002d7308 */ /* 0x0002a20000001000 */
[----:B---3--:R-:W-:Y:S01]  /*0820*/  FFMA R43, R40, R43, R29 ;  /* 0x0000002b282b7223 */ /* 0x008fe2000000001d */
[----:B------:R-:W-:Y:S01]  /*0830*/  FSEL R40, R44, R51, P6 ;  /* 0x000000332c287208 */ /* 0x000fe20003000000 */
[----:B------:R-:W-:Y:S01]  /*0840*/  FFMA R47, R47, R9, R20 ;  /* 0x000000092f2f7223 */ /* 0x000fe20000000014 */
[----:B------:R-:W-:Y:S01]  /*0850*/  FSETP.GT.AND P6, PT, |R36|, 8.50705917302346158658e+37, PT ;  /* 0x7e8000002400780b */ /* 0x000fe20003fc4200 */
[----:B------:R-:W-:-:S02]  /*0860*/  FADD R8, R8, -R43 ;  /* 0x8000002b08087221 */ /* 0x000fc40000000000 */
[----:B------:R-:W-:Y:S01]  /*0870*/  @!P4 FMUL R40, R40, 16777216 ;  /* 0x4b8000002828c820 */ /* 0x000fe20000400000 */
[----:B------:R-:W-:Y:S01]  /*0880*/  FSEL R44, R41, R36, P6 ;  /* 0x00000024292c7208 */ /* 0x000fe20003000000 */
[----:B------:R-:W-:Y:S01]  /*0890*/  FADD R41, R16, 1 ;  /* 0x3f80000010297421 */ /* 0x000fe20000000000 */
[----:B------:R-:W-:Y:S01]  /*08a0*/  FSEL R49, R49, R48, P6 ;  /* 0x0000003031317208 */ /* 0x000fe20003000000 */
[----:B-1----:R-:W-:Y:S01]  /*08b0*/  FMUL R42, R53, 0.25 ;  /* 0x3e800000352a7820 */ /* 0x002fe20000400000 */
[----:B------:R-:W-:Y:S01]  /*08c0*/  FFMA R46, R46, R8, R21 ;  /* 0x000000082e2e7223 */ /* 0x000fe20000000015 */
[----:B------:R-:W-:Y:S01]  /*08d0*/  @!P5 FMUL R44, R44, 16777216 ;  /* 0x4b8000002c2cd820 */ /* 0x000fe20000400000 */
[----:B------:R-:W-:Y:S01]  /*08e0*/  FSETP.GEU.AND P4, PT, |R41|, 1.175494350822287508e-38, PT ;  /* 0x008000002900780b */ /* 0x000fe20003f8e200 */
[----:B------:R-:W-:Y:S01]  /*08f0*/  @!P5 FMUL R49, R49, 16777216 ;  /* 0x4b8000003131d820 */ /* 0x000fe20000400000 */
[----:B------:R-:W-:Y:S01]  /*0900*/  FMUL R50, R41, 0.25 ;  /* 0x3e80000029327820 */ /* 0x000fe20000400000 */
[----:B--2---:R-:W-:Y:S01]  /*0910*/  FFMA R40, R45, R40, R30 ;  /* 0x000000282d287223 */ /* 0x004fe2000000001e */
[----:B------:R-:W-:Y:S01]  /*0920*/  FSETP.GT.AND P6, PT, |R41|, 8.50705917302346158658e+37, PT ;  /* 0x7e8000002900780b */ /* 0x000fe20003fc4200 */
[----:B------:R-:W1:Y:S02]  /*0930*/  MUFU.RCP R44, R44 ;  /* 0x0000002c002c7308 */ /* 0x000e640000001000 */
[----:B------:R-:W-:Y:S01]  /*0940*/  FADD R7, R7, -R40 ;  /* 0x8000002807077221 */ /* 0x000fe20000000000 */
[----:B------:R-:W-:-:S02]  /*0950*/  FSEL R50, R50, R41, P6 ;  /* 0x0000002932327208 */ /* 0x000fc40003000000 */
[----:B------:R-:W-:Y:S01]  /*0960*/  FSEL R42, R42, R53, P6 ;  /* 0x000000352a2a7208 */ /* 0x000fe20003000000 */
[----:B------:R-:W-:Y:S02]  /*0970*/  FFMA R51, R51, R7, R22 ;  /* 0x0000000733337223 */ /* 0x000fe40000000016 */
[----:B------:R-:W-:Y:S02]  /*0980*/  @!P4 FMUL R50, R50, 16777216 ;  /* 0x4b8000003232c820 */ /* 0x000fe40000400000 */
[----:B------:R-:W-:Y:S01]  /*0990*/  @!P4 FMUL R42, R42, 16777216 ;  /* 0x4b8000002a2ac820 */ /* 0x000fe20000400000 */
[----:B-1----:R-:W-:Y:S01]  /*09a0*/  FFMA R45, R44, R49, R31 ;  /* 0x000000312c2d7223 */ /* 0x002fe2000000001f */
[----:B------:R-:W-:Y:S01]  /*09b0*/  FADD R44, R17, 1 ;  /* 0x3f800000112c7421 */ /* 0x000fe20000000000 */
[----:B------:R1:W2:Y:S02]  /*09c0*/  MUFU.RCP R49, R50 ;  /* 0x0000003200317308 */ /* 0x0002a40000001000 */
[----:B------:R-:W-:Y:S01]  /*09d0*/  FADD R6, R6, -R45 ;  /* 0x8000002d06067221 */ /* 0x000fe20000000000 */
[C---:B------:R-:W-:Y:S01]  /*09e0*/  FMUL R9, R44.reuse, 0.25 ;  /* 0x3e8000002c097820 */ /* 0x040fe20000400000 */
[----:B------:R-:W-:-:S02]  /*09f0*/  FSETP.GEU.AND P5, PT, |R44|, 1.175494350822287508e-38, PT ;  /* 0x008000002c00780b */ /* 0x000fc40003fae200 */
[----:B------:R-:W-:Y:S01]  /*0a00*/  FSETP.GT.AND P4, PT, |R44|, 8.50705917302346158658e+37, PT ;  /* 0x7e8000002c00780b */ /* 0x000fe20003f84200 */
[----:B------:R-:W-:Y:S01]  /*0a10*/  FFMA R48, R48, R6, R23 ;  /* 0x0000000630307223 */ /* 0x000fe20000000017 */
[----:B------:R-:W-:Y:S01]  /*0a20*/  FMUL R6, R55, 0.25 ;  /* 0x3e80000037067820 */ /* 0x000fe20000400000 */
[----:B-1----:R-:W-:Y:S01]  /*0a30*/  FADD R50, R4, -R33 ;  /* 0x8000002104327221 */ /* 0x002fe20000000000 */
[----:B------:R-:W-:-:S03]  /*0a40*/  FSEL R9, R9, R44, P4 ;  /* 0x0000002c09097208 */ /* 0x000fc60002000000 */
[----:B------:R-:W-:Y:S01]  /*0a50*/  FMUL R7, R50, 0.25 ;  /* 0x3e80000032077820 */ /* 0x000fe20000400000 */
[----:B--2---:R-:W-:-:S03]  /*0a60*/  FFMA R42, R49, R42, R32 ;  /* 0x0000002a312a7223 */ /* 0x004fc60000000020 */
[----:B------:R-:W-:Y:S01]  /*0a70*/  @!P5 FMUL R9, R9, 16777216 ;  /* 0x4b8000000909d820 */ /* 0x000fe20000400000 */
[----:B------:R-:W-:Y:S01]  /*0a80*/  FSEL R7, R7, R50, P4 ;  /* 0x0000003207077208 */ /* 0x000fe20002000000 */
[----:B------:R-:W-:Y:S01]  /*0a90*/  FADD R5, R5, -R42 ;  /* 0x8000002a05057221 */ /* 0x000fe20000000000 */
[----:B------:R-:W-:Y:S01]  /*0aa0*/  FSETP.GT.AND P4, PT, |R55|, 8.50705917302346158658e+37, PT ;  /* 0x7e8000003700780b */ /* 0x000fe20003f84200 */
[----:B------:R1:W2:Y:S02]  /*0ab0*/  MUFU.RCP R8, R9 ;  /* 0x0000000900087308 */ /* 0x0002a40000001000 */
[----:B------:R-:W-:Y:S01]  /*0ac0*/  @!P5 FMUL R7, R7, 16777216 ;  /* 0x4b8000000707d820 */ /* 0x000fe20000400000 */
[----:B------:R-:W-:Y:S01]  /*0ad0*/  FSETP.GEU.AND P5, PT, |R55|, 1.175494350822287508e-38, PT ;  /* 0x008000003700780b */ /* 0x000fe20003fae200 */
[----:B------:R-:W-:Y:S01]  /*0ae0*/  FFMA R53, R53, R5, R24 ;  /* 0x0000000535357223 */ /* 0x000fe20000000018 */
[----:B------:R-:W-:Y:S02]  /*0af0*/  FSEL R6, R6, R55, P4 ;  /* 0x0000003706067208 */ /* 0x000fe40002000000 */
[----:B-1----:R-:W-:Y:S01]  /*0b00*/  MOV R9, R38 ;  /* 0x0000002600097202 */ /* 0x002fe20000000f00 */
[----:B--2---:R-:W-:-:S08]  /*0b10*/  FFMA R49, R8, R7, R33 ;  /* 0x0000000708317223 */ /* 0x004fd00000000021 */
[----:B------:R-:W-:Y:S01]  /*0b20*/  @!P5 FMUL R6, R6, 16777216 ;  /* 0x4b8000000606d820 */ /* 0x000fe20000400000 */
[----:B------:R-:W-:Y:S01]  /*0b30*/  MOV R8, R43 ;  /* 0x0000002b00087202 */ /* 0x000fe20000000f00 */
[----:B------:R-:W-:Y:S02]  /*0b40*/  FADD R4, R4, -R49 ;  /* 0x8000003104047221 */ /* 0x000fe40000000000 */
[----:B------:R1:W2:Y:S01]  /*0b50*/  MUFU.RCP R5, R6 ;  /* 0x0000000600057308 */ /* 0x0002a20000001000 */
[----:B------:R-:W-:Y:S01]  /*0b60*/  MOV R7, R40 ;  /* 0x0000002800077202 */ /* 0x000fe20000000f00 */
[----:B------:R-:W-:Y:S01]  /*0b70*/  FFMA R50, R50, R4, R25 ;  /* 0x0000000432327223 */ /* 0x000fe20000000019 */
[----:B------:R-:W-:-:S05]  /*0b80*/  FMUL R4, R57, 0.25 ;  /* 0x3e80000039047820 */ /* 0x000fca0000400000 */
[----:B------:R-:W-:Y:S01]  /*0b90*/  FSEL R4, R4, R57, P4 ;  /* 0x0000003904047208 */ /* 0x000fe20002000000 */
[----:B-1----:R-:W-:Y:S01]  /*0ba0*/  IMAD.MOV.U32 R6, RZ, RZ, R45 ;  /* 0x000000ffff067224 */ /* 0x002fe200078e002d */
[----:B------:R-:W-:-:S03]  /*0bb0*/  FSETP.GT.AND P4, PT, |R54|, 8.50705917302346158658e+37, PT ;  /* 0x7e8000003600780b */ /* 0x000fc60003f84200 */
[----:B------:R-:W-:Y:S01]  /*0bc0*/  @!P5 FMUL R4, R4, 16777216 ;  /* 0x4b8000000404d820 */ /* 0x000fe20000400000 */
[----:B------:R-:W-:-:S03]  /*0bd0*/  FSETP.GEU.AND P5, PT, |R54|, 1.175494350822287508e-38, PT ;  /* 0x008000003600780b */ /* 0x000fc60003fae200 */
[----:B--2---:R-:W-:Y:S01]  /*0be0*/  FFMA R52, R5, R4, R34 ;  /* 0x0000000405347223 */ /* 0x004fe20000000022 */
[----:B------:R-:W-:-:S03]  /*0bf0*/  FMUL R5, R56, 0.25 ;  /* 0x3e80000038057820 */ /* 0x000fc60000400000 */
[----:B------:R-:W-:Y:S02]  /*0c00*/  FADD R3, R3, -R52 ;  /* 0x8000003403037221 */ /* 0x000fe40000000000 */
[----:B------:R-:W-:Y:S02]  /*0c10*/  FSEL R5, R5, R56, P4 ;  /* 0x0000003805057208 */ /* 0x000fe40002000000 */
[----:B------:R-:W-:Y:S01]  /*0c20*/  FFMA R57, R57, R3, R26 ;  /* 0x0000000339397223 */ /* 0x000fe2000000001a */
[----:B------:R-:W-:Y:S02]  /*0c30*/  FMUL R3, R54, 0.25 ;  /* 0x3e80000036037820 */ /* 0x000fe40000400000 */
[----:B------:R-:W-:-:S03]  /*0c40*/  @!P5 FMUL R5, R5, 16777216 ;  /* 0x4b8000000505d820 */ /* 0x000fc60000400000 */
[----:B------:R-:W-:-:S05]  /*0c50*/  FSEL R3, R3, R54, P4 ;  /* 0x0000003603037208 */ /* 0x000fca0002000000 */
[----:B------:R-:W-:-:S04]  /*0c60*/  @!P5 FMUL R3, R3, 16777216 ;  /* 0x4b8000000303d820 */ /* 0x000fc80000400000 */
[----:B------:R1:W2:Y:S02]  /*0c70*/  MUFU.RCP R4, R3 ;  /* 0x0000000300047308 */ /* 0x0002a40000001000 */
[----:B-1----:R-:W-:Y:S01]  /*0c80*/  MOV R3, R52 ;  /* 0x0000003400037202 */ /* 0x002fe20000000f00 */
[----:B--2---:R-:W-:Y:S01]  /*0c90*/  FFMA R59, R4, R5, R35 ;  /* 0x00000005043b7223 */ /* 0x004fe20000000023 */
[----:B------:R-:W-:Y:S02]  /*0ca0*/  MOV R5, R42 ;  /* 0x0000002a00057202 */ /* 0x000fe40000000f00 */
[----:B------:R-:W-:Y:S01]  /*0cb0*/  MOV R4, R49 ;  /* 0x0000003100047202 */ /* 0x000fe20000000f00 */
[----:B------:R-:W-:-:S04]  /*0cc0*/  FADD R2, R2, -R59 ;  /* 0x8000003b02027221 */ /* 0x000fc80000000000 */
[----:B------:R-:W-:Y:S01]  /*0cd0*/  FFMA R56, R56, R2, R27 ;  /* 0x0000000238387223 */ /* 0x000fe2000000001b */
[----:B------:R-:W-:-:S07]  /*0ce0*/  IMAD.MOV.U32 R2, RZ, RZ, R59 ;  /* 0x000000ffff027224 */ /* 0x000fce00078e003b */
.L_x_0:
[----:B------:R-:W-:Y:S02]  /*0cf0*/  IADD3 R37, R37, 0x40, RZ ;  /* 0x0000004025257810 */ /* 0x000fe40007ffe0ff */
[----:B------:R-:W-:Y:S02]  /*0d00*/  FSEL R28, R9, R28, !P1 ;  /* 0x0000001c091c7208 */ /* 0x000fe40004800000 */
[----:B------:R-:W-:Y:S02]  /*0d10*/  ISETP.GE.U32.AND P4, PT, R37, 0xc00, PT ;  /* 0x00000c002500780c */ /* 0x000fe40003f86070 */
[----:B------:R-:W-:Y:S02]  /*0d20*/  FSEL R29, R8, R29, !P1 ;  /* 0x0000001d081d7208 */ /* 0x000fe40004800000 */
[----:B------:R-:W-:Y:S02]  /*0d30*/  FSEL R30, R7, R30, !P1 ;  /* 0x0000001e071e7208 */ /* 0x000fe40004800000 */
[----:B------:R-:W-:-:S02]  /*0d40*/  FSEL R31, R6, R31, !P1 ;  /* 0x0000001f061f7208 */ /* 0x000fc40004800000 */
[----:B------:R-:W-:Y:S02]  /*0d50*/  FSEL R32, R5, R32, !P1 ;  /* 0x0000002005207208 */ /* 0x000fe40004800000 */
[----:B------:R-:W-:Y:S02]  /*0d60*/  FSEL R33, R4, R33, !P1 ;  /* 0x0000002104217208 */ /* 0x000fe40004800000 */
[----:B------:R-:W-:Y:S02]  /*0d70*/  FSEL R34, R3, R34, !P1 ;  /* 0x0000002203227208 */ /* 0x000fe40004800000 */
        /* <DEDUP_REMOVED lines=16> */
[----:B------:R-:W-:Y:S01]  /*0e80*/  FSEL R19, R54, R19, !P1 ;  /* 0x0000001336137208 */ /* 0x000fe20004800000 */
[----:B------:R-:W-:Y:S06]  /*0e90*/  @!P4 BRA `(.L_x_1) ;  /* 0xfffffff000d4c947 */ /* 0x000fec000383ffff */
[----:B------:R-:W-:Y:S01]  /*0ea0*/  FADD R5, R12, R13 ;  /* 0x0000000d0c057221 */ /* 0x000fe20000000000 */
[----:B------:R-:W-:Y:S01]  /*0eb0*/  FMUL R6, R13, 0.25 ;  /* 0x3e8000000d067820 */ /* 0x000fe20000400000 */
[----:B------:R-:W-:Y:S01]  /*0ec0*/  FMUL R9, R14, 0.25 ;  /* 0x3e8000000e097820 */ /* 0x000fe20000400000 */
[----:B------:R-:W-:Y:S01]  /*0ed0*/  FMUL R10, R15, 0.25 ;  /* 0x3e8000000f0a7820 */ /* 0x000fe20000400000 */
[C---:B------:R-:W-:Y:S01]  /*0ee0*/  FMUL R2, R5.reuse, 0.25 ;  /* 0x3e80000005027820 */ /* 0x040fe20000400000 */
[C---:B------:R-:W-:Y:S01]  /*0ef0*/  FSETP.GEU.AND P4, PT, |R5|.reuse, 1.175494350822287508e-38, PT ;  /* 0x008000000500780b */ /* 0x040fe20003f8e200 */
[----:B------:R-:W-:Y:S01]  /*0f00*/  FMUL R37, R16, 0.25 ;  /* 0x3e80000010257820 */ /* 0x000fe20000400000 */
[----:B------:R-:W-:Y:S01]  /*0f10*/  FSETP.GT.AND P5, PT, |R5|, 8.50705917302346158658e+37, PT ;  /* 0x7e8000000500780b */ /* 0x000fe20003fa4200 */
[----:B------:R-:W-:Y:S01]  /*0f20*/  FADD R29, -R28, R29 ;  /* 0x0000001d1c1d7221 */ /* 0x000fe20000000100 */
[----:B------:R-:W-:Y:S02]  /*0f30*/  FADD R20, R20, R21 ;  /* 0x0000001514147221 */ /* 0x000fe40000000000 */
[----:B------:R-:W-:Y:S01]  /*0f40*/  FSEL R4, R2, R5, P5 ;  /* 0x0000000502047208 */ /* 0x000fe20002800000 */
[----:B------:R-:W-:Y:S01]  /*0f50*/  FADD R2, R14, R5 ;  /* 0x000000050e027221 */ /* 0x000fe20000000000 */
[----:B------:R-:W-:-:S03]  /*0f60*/  FSEL R13, R6, R13, P5 ;  /* 0x0000000d060d7208 */ /* 0x000fc60002800000 */
[C---:B------:R-:W-:Y:S01]  /*0f70*/  FMUL R7, R2.reuse, 0.25 ;  /* 0x3e80000002077820 */ /* 0x040fe20000400000 */
[----:B------:R-:W-:Y:S01]  /*0f80*/  FSETP.GEU.AND P5, PT, |R2|, 1.175494350822287508e-38, PT ;  /* 0x008000000200780b */ /* 0x000fe20003fae200 */
[----:B------:R-:W-:Y:S01]  /*0f90*/  @!P4 FMUL R4, R4, 16777216 ;  /* 0x4b8000000404c820 */ /* 0x000fe20000400000 */
[----:B------:R-:W-:Y:S01]  /*0fa0*/  FSETP.GT.AND P6, PT, |R2|, 8.50705917302346158658e+37, PT ;  /* 0x7e8000000200780b */ /* 0x000fe20003fc4200 */
[----:B------:R-:W-:Y:S01]  /*0fb0*/  FADD R3, R15, R2 ;  /* 0x000000020f037221 */ /* 0x000fe20000000000 */
[----:B------:R-:W-:Y:S02]  /*0fc0*/  @!P4 FMUL R13, R13, 16777216 ;  /* 0x4b8000000d0dc820 */ /* 0x000fe40000400000 */
[----:B------:R-:W-:Y:S01]  /*0fd0*/  FSEL R11, R9, R14, P6 ;  /* 0x0000000e090b7208 */ /* 0x000fe20003000000 */
[----:B------:R-:W1:Y:S01]  /*0fe0*/  MUFU.RCP R4, R4 ;  /* 0x0000000400047308 */ /* 0x000e620000001000 */
[----:B------:R-:W-:Y:S01]  /*0ff0*/  FSEL R6, R7, R2, P6 ;  /* 0x0000000207067208 */ /* 0x000fe20003000000 */
[C---:B------:R-:W-:Y:S01]  /*1000*/  FMUL R8, R3.reuse, 0.25 ;  /* 0x3e80000003087820 */ /* 0x040fe20000400000 */
[----:B------:R-:W-:-:S02]  /*1010*/  FSETP.GEU.AND P4, PT, |R3|, 1.175494350822287508e-38, PT ;  /* 0x008000000300780b */ /* 0x000fc40003f8e200 */
[----:B------:R-:W-:Y:S01]  /*1020*/  FSETP.GT.AND P6, PT, |R3|, 8.50705917302346158658e+37, PT ;  /* 0x7e8000000300780b */ /* 0x000fe20003fc4200 */
[----:B------:R-:W-:Y:S01]  /*1030*/  @!P5 FMUL R6, R6, 16777216 ;  /* 0x4b8000000606d820 */ /* 0x000fe20000400000 */
[----:B------:R-:W-:Y:S01]  /*1040*/  @!P5 FMUL R11, R11, 16777216 ;  /* 0x4b8000000b0bd820 */ /* 0x000fe20000400000 */
[----:B------:R-:W-:Y:S02]  /*1050*/  FSETP.NEU.AND P5, PT, R5, RZ, PT ;  /* 0x000000ff0500720b */ /* 0x000fe40003fad000 */
[----:B------:R-:W-:Y:S02]  /*1060*/  FSEL R8, R8, R3, P6 ;  /* 0x0000000308087208 */ /* 0x000fe40003000000 */
[----:B------:R-:W-:Y:S01]  /*1070*/  FSEL R15, R10, R15, P6 ;  /* 0x0000000f0a0f7208 */ /* 0x000fe20003000000 */
[----:B------:R-:W2:Y:S01]  /*1080*/  MUFU.RCP R6, R6 ;  /* 0x0000000600067308 */ /* 0x000ea20000001000 */
[----:B-1----:R-:W-:Y:S01]  /*1090*/  FMUL R13, R4, R13 ;  /* 0x0000000d040d7220 */ /* 0x002fe20000400000 */
[----:B------:R-:W-:Y:S01]  /*10a0*/  FADD R4, R16, R3 ;  /* 0x0000000310047221 */ /* 0x000fe20000000000 */
[----:B------:R-:W-:Y:S01]  /*10b0*/  @!P4 FMUL R8, R8, 16777216 ;  /* 0x4b8000000808c820 */ /* 0x000fe20000400000 */
[----:B------:R-:W-:-:S02]  /*10c0*/  @!P4 FMUL R15, R15, 16777216 ;  /* 0x4b8000000f0fc820 */ /* 0x000fc40000400000 */
[----:B------:R-:W-:Y:S01]  /*10d0*/  FSEL R13, R13, RZ, P5 ;  /* 0x000000ff0d0d7208 */ /* 0x000fe20002800000 */
[----:B------:R-:W-:Y:S01]  /*10e0*/  FADD R7, R17, R4 ;  /* 0x0000000411077221 */ /* 0x000fe20000000000 */
[C---:B------:R-:W-:Y:S01]  /*10f0*/  FSETP.GEU.AND P5, PT, |R4|.reuse, 1.175494350822287508e-38, PT ;  /* 0x008000000400780b */ /* 0x040fe20003fae200 */
[C---:B------:R-:W-:Y:S01]  /*1100*/  FMUL R9, R4.reuse, 0.25 ;  /* 0x3e80000004097820 */ /* 0x040fe20000400000 */
[----:B------:R-:W-:Y:S01]  /*1110*/  FSETP.GT.AND P6, PT, |R4|, 8.50705917302346158658e+37, PT ;  /* 0x7e8000000400780b */ /* 0x000fe20003fc4200 */
[C---:B------:R-:W-:Y:S01]  /*1120*/  FMUL R14, R7.reuse, 0.25 ;  /* 0x3e800000070e7820 */ /* 0x040fe20000400000 */
[----:B------:R-:W-:Y:S01]  /*1130*/  FSETP.GEU.AND P4, PT, |R7|, 1.175494350822287508e-38, PT ;  /* 0x008000000700780b */ /* 0x000fe20003f8e200 */
[----:B------:R-:W1:Y:S01]  /*1140*/  MUFU.RCP R8, R8 ;  /* 0x0000000800087308 */ /* 0x000e620000001000 */
[----:B------:R-:W-:Y:S01]  /*1150*/  FSEL R10, R9, R4, P6 ;  /* 0x00000004090a7208 */ /* 0x000fe20003000000 */
[----:B--2---:R-:W-:Y:S01]  /*1160*/  FMUL R6, R6, R11 ;  /* 0x0000000b06067220 */ /* 0x004fe20000400000 */
[----:B------:R-:W-:Y:S01]  /*1170*/  FSEL R37, R37, R16, P6 ;  /* 0x0000001025257208 */ /* 0x000fe20003000000 */
[----:B------:R-:W-:Y:S01]  /*1180*/  FMUL R16, R17, 0.25 ;  /* 0x3e80000011107820 */ /* 0x000fe20000400000 */
[----:B------:R-:W-:Y:S01]  /*1190*/  FSETP.GT.AND P6, PT, |R7|, 8.50705917302346158658e+37, PT ;  /* 0x7e8000000700780b */ /* 0x000fe20003fc4200 */
[C---:B------:R-:W-:Y:S01]  /*11a0*/  FMUL R9, R29.reuse, R29 ;  /* 0x0000001d1d097220 */ /* 0x040fe20000400000 */
[----:B------:R-:W-:Y:S01]  /*11b0*/  FFMA R29, R29, R13, R28 ;  /* 0x0000000d1d1d7223 */ /* 0x000fe2000000001c */
[----:B------:R-:W-:Y:S01]  /*11c0*/  @!P5 FMUL R10, R10, 16777216 ;  /* 0x4b8000000a0ad820 */ /* 0x000fe20000400000 */
[----:B------:R-:W-:Y:S01]  /*11d0*/  FSEL R14, R14, R7, P6 ;  /* 0x000000070e0e7208 */ /* 0x000fe20003000000 */
[----:B------:R-:W-:Y:S01]  /*11e0*/  @!P5 FMUL R37, R37, 16777216 ;  /* 0x4b8000002525d820 */ /* 0x000fe20000400000 */
[----:B------:R-:W-:Y:S01]  /*11f0*/  FSEL R17, R16, R17, P6 ;  /* 0x0000001110117208 */ /* 0x000fe20003000000 */
[----:B------:R-:W-:Y:S01]  /*1200*/  FADD R30, R30, -R29 ;  /* 0x8000001d1e1e7221 */ /* 0x000fe20000000000 */
[----:B------:R-:W-:Y:S01]  /*1210*/  FSETP.NEU.AND P5, PT, R2, RZ, PT ;  /* 0x000000ff0200720b */ /* 0x000fe20003fad000 */
[----:B------:R-:W-:Y:S01]  /*1220*/  @!P4 FMUL R14, R14, 16777216 ;  /* 0x4b8000000e0ec820 */ /* 0x000fe20000400000 */
[----:B------:R-:W2:Y:S01]  /*1230*/  MUFU.RCP R10, R10 ;  /* 0x0000000a000a7308 */ /* 0x000ea20000001000 */
[----:B-1----:R-:W-:Y:S01]  /*1240*/  FMUL R15, R8, R15 ;  /* 0x0000000f080f7220 */ /* 0x002fe20000400000 */
[----:B------:R-:W-:Y:S01]  /*1250*/  FSEL R8, R6, RZ, P5 ;  /* 0x000000ff06087208 */ /* 0x000fe20002800000 */
[----:B------:R-:W-:Y:S01]  /*1260*/  @!P4 FMUL R17, R17, 16777216 ;  /* 0x4b8000001111c820 */ /* 0x000fe20000400000 */
[----:B------:R-:W-:Y:S01]  /*1270*/  FADD R6, R18, R7 ;  /* 0x0000000712067221 */ /* 0x000fe20000000000 */
[----:B------:R-:W-:Y:S01]  /*1280*/  FSETP.NEU.AND P4, PT, R3, RZ, PT ;  /* 0x000000ff0300720b */ /* 0x000fe20003f8d000 */
[----:B------:R-:W-:Y:S01]  /*1290*/  FMUL R9, R12, R9 ;  /* 0x000000090c097220 */ /* 0x000fe20000400000 */
[----:B------:R-:W-:Y:S01]  /*12a0*/  FSETP.NEU.AND P5, PT, R4, RZ, PT ;  /* 0x000000ff0400720b */ /* 0x000fe20003fad000 */
[----:B------:R-:W1:Y:S01]  /*12b0*/  MUFU.RCP R14, R14 ;  /* 0x0000000e000e7308 */ /* 0x000e620000001000 */
[----:B------:R-:W-:Y:S01]  /*12c0*/  FSEL R15, R15, RZ, P4 ;  /* 0x000000ff0f0f7208 */ /* 0x000fe20002000000 */
[----:B------:R-:W-:Y:S01]  /*12d0*/  FFMA R9, R13, R9, R20 ;  /* 0x000000090d097223 */ /* 0x000fe20000000014 */
[C---:B------:R-:W-:Y:S01]  /*12e0*/  FSETP.GEU.AND P4, PT, |R6|.reuse, 1.175494350822287508e-38, PT ;  /* 0x008000000600780b */ /* 0x040fe20003f8e200 */
[C---:B------:R-:W-:Y:S01]  /*12f0*/  FMUL R11, R6.reuse, 0.25 ;  /* 0x3e800000060b7820 */ /* 0x040fe20000400000 */
[----:B------:R-:W-:Y:S01]  /*1300*/  FSETP.GT.AND P6, PT, |R6|, 8.50705917302346158658e+37, PT ;  /* 0x7e8000000600780b */ /* 0x000fe20003fc4200 */
[----:B------:R-:W-:Y:S01]  /*1310*/  FADD R9, R22, R9 ;  /* 0x0000000916097221 */ /* 0x000fe20000000000 */
[----:B--2---:R-:W-:Y:S01]  /*1320*/  FMUL R37, R10, R37 ;  /* 0x000000250a257220 */ /* 0x004fe20000400000 */
[C---:B------:R-:W-:Y:S01]  /*1330*/  FMUL R10, R30.reuse, R30 ;  /* 0x0000001e1e0a7220 */ /* 0x040fe20000400000 */
[----:B------:R-:W-:Y:S01]  /*1340*/  FFMA R30, R30, R8, R29 ;  /* 0x000000081e1e7223 */ /* 0x000fe2000000001d */
[----:B------:R-:W-:Y:S01]  /*1350*/  FMUL R13, R18, 0.25 ;  /* 0x3e800000120d7820 */ /* 0x000fe20000400000 */
[----:B------:R-:W-:Y:S01]  /*1360*/  FSEL R11, R11, R6, P6 ;  /* 0x000000060b0b7208 */ /* 0x000fe20003000000 */
[----:B------:R-:W-:Y:S01]  /*1370*/  FMUL R10, R5, R10 ;  /* 0x0000000a050a7220 */ /* 0x000fe20000400000 */
[----:B------:R-:W-:Y:S01]  /*1380*/  FSEL R37, R37, RZ, P5 ;  /* 0x000000ff25257208 */ /* 0x000fe20002800000 */
[----:B------:R-:W-:Y:S01]  /*1390*/  FADD R5, R19, R6 ;  /* 0x0000000613057221 */ /* 0x000fe20000000000 */
[----:B-1----:R-:W-:Y:S01]  /*13a0*/  FMUL R14, R14, R17 ;  /* 0x000000110e0e7220 */ /* 0x002fe20000400000 */
[----:B------:R-:W-:Y:S01]  /*13b0*/  FSETP.NEU.AND P5, PT, R7, RZ, PT ;  /* 0x000000ff0700720b */ /* 0x000fe20003fad000 */
[----:B------:R-:W-:Y:S01]  /*13c0*/  FFMA R10, R8, R10, R9 ;  /* 0x0000000a080a7223 */ /* 0x000fe20000000009 */
[--C-:B------:R-:W-:Y:S01]  /*13d0*/  FADD R31, R31, -R30.reuse ;  /* 0x8000001e1f1f7221 */ /* 0x100fe20000000000 */
[----:B------:R-:W-:Y:S01]  /*13e0*/  FSEL R18, R13, R18, P6 ;  /* 0x000000120d127208 */ /* 0x000fe20003000000 */
[----:B------:R-:W-:Y:S01]  /*13f0*/  FMUL R8, R5, 0.25 ;  /* 0x3e80000005087820 */ /* 0x000fe20000400000 */
[----:B------:R-:W-:Y:S01]  /*1400*/  FSEL R14, R14, RZ, P5 ;  /* 0x000000ff0e0e7208 */ /* 0x000fe20002800000 */
[----:B------:R-:W-:Y:S01]  /*1410*/  @!P4 FMUL R11, R11, 16777216 ;  /* 0x4b8000000b0bc820 */ /* 0x000fe20000400000 */
[C---:B------:R-:W-:Y:S01]  /*1420*/  FSETP.GEU.AND P5, PT, |R5|.reuse, 1.175494350822287508e-38, PT ;  /* 0x008000000500780b */ /* 0x040fe20003fae200 */
[----:B------:R-:W1:Y:S01]  /*1430*/  SHFL.BFLY PT, R12, R5, 0x4, 0x1f ;  /* 0x0c801f00050c7f89 */ /* 0x000e6200000e0000 */
[----:B------:R-:W-:Y:S01]  /*1440*/  FSETP.GT.AND P6, PT, |R5|, 8.50705917302346158658e+37, PT ;  /* 0x7e8000000500780b */ /* 0x000fe20003fc4200 */
[C---:B------:R-:W-:Y:S01]  /*1450*/  FFMA R9, R31.reuse, R15, R30 ;  /* 0x0000000f1f097223 */ /* 0x040fe2000000001e */
[----:B------:R-:W-:Y:S01]  /*1460*/  FMUL R31, R31, R31 ;  /* 0x0000001f1f1f7220 */ /* 0x000fe20000400000 */
[----:B------:R-:W2:Y:S01]  /*1470*/  MUFU.RCP R11, R11 ;  /* 0x0000000b000b7308 */ /* 0x000ea20000001000 */
[----:B------:R-:W-:Y:S01]  /*1480*/  FSEL R8, R8, R5, P6 ;  /* 0x0000000508087208 */ /* 0x000fe20003000000 */
[--C-:B------:R-:W-:Y:S01]  /*1490*/  FADD R32, R32, -R9.reuse ;  /* 0x8000000920207221 */ /* 0x100fe20000000000 */
[----:B------:R-:W-:Y:S01]  /*14a0*/  FADD R10, R23, R10 ;  /* 0x0000000a170a7221 */ /* 0x000fe20000000000 */
[----:B------:R-:W-:Y:S01]  /*14b0*/  FMUL R31, R2, R31 ;  /* 0x0000001f021f7220 */ /* 0x000fe20000400000 */
[----:B------:R-:W-:Y:S01]  /*14c0*/  @!P4 FMUL R18, R18, 16777216 ;  /* 0x4b8000001212c820 */ /* 0x000fe20000400000 */
[C---:B------:R-:W-:Y:S01]  /*14d0*/  FFMA R2, R32.reuse, R37, R9 ;  /* 0x0000002520027223 */ /* 0x040fe20000000009 */
[----:B------:R-:W-:Y:S01]  /*14e0*/  FMUL R32, R32, R32 ;  /* 0x0000002020207220 */ /* 0x000fe20000400000 */
[----:B------:R-:W-:Y:S01]  /*14f0*/  @!P5 FMUL R8, R8, 16777216 ;  /* 0x4b8000000808d820 */ /* 0x000fe20000400000 */
[----:B------:R-:W-:Y:S01]  /*1500*/  FFMA R31, R15, R31, R10 ;  /* 0x0000001f0f1f7223 */ /* 0x000fe2000000000a */
[--C-:B------:R-:W-:Y:S01]  /*1510*/  FADD R33, R33, -R2.reuse ;  /* 0x8000000221217221 */ /* 0x100fe20000000000 */
[----:B------:R-:W-:Y:S01]  /*1520*/  FMUL R32, R3, R32 ;  /* 0x0000002003207220 */ /* 0x000fe20000400000 */
[----:B------:R-:W-:Y:S01]  /*1530*/  FMUL R10, R19, 0.25 ;  /* 0x3e800000130a7820 */ /* 0x000fe20000400000 */
[----:B------:R-:W-:Y:S01]  /*1540*/  FADD R24, R24, R31 ;  /* 0x0000001f18187221 */ /* 0x000fe20000000000 */
[----:B------:R-:W3:Y:S01]  /*1550*/  MUFU.RCP R8, R8 ;  /* 0x0000000800087308 */ /* 0x000ee20000001000 */
[C---:B------:R-:W-:Y:S01]  /*1560*/  FFMA R3, R33.reuse, R14, R2 ;  /* 0x0000000e21037223 */ /* 0x040fe20000000002 */
[----:B------:R-:W-:Y:S01]  /*1570*/  FMUL R33, R33, R33 ;  /* 0x0000002121217220 */ /* 0x000fe20000400000 */
[----:B------:R-:W-:Y:S01]  /*1580*/  FFMA R24, R37, R32, R24 ;  /* 0x0000002025187223 */ /* 0x000fe20000000018 */
[----:B------:R-:W-:Y:S01]  /*1590*/  FSEL R19, R10, R19, P6 ;  /* 0x000000130a137208 */ /* 0x000fe20003000000 */
[----:B--2---:R-:W-:Y:S01]  /*15a0*/  FMUL R11, R11, R18 ;  /* 0x000000120b0b7220 */ /* 0x004fe20000400000 */
[----:B------:R-:W-:Y:S01]  /*15b0*/  FSETP.NEU.AND P4, PT, R6, RZ, PT ;  /* 0x000000ff0600720b */ /* 0x000fe20003f8d000 */
[----:B------:R-:W-:Y:S01]  /*15c0*/  FADD R25, R25, R24 ;  /* 0x0000001819197221 */ /* 0x000fe20000000000 */
[----:B------:R-:W-:Y:S01]  /*15d0*/  FMUL R33, R4, R33 ;  /* 0x0000002104217220 */ /* 0x000fe20000400000 */
[----:B------:R-:W-:Y:S01]  /*15e0*/  FADD R34, R34, -R3 ;  /* 0x8000000322227221 */ /* 0x000fe20000000000 */
[----:B-1----:R-:W-:Y:S01]  /*15f0*/  FADD R4, R5, R12 ;  /* 0x0000000c05047221 */ /* 0x002fe20000000000 */
[----:B------:R-:W-:Y:S01]  /*1600*/  @!P5 FMUL R19, R19, 16777216 ;  /* 0x4b8000001313d820 */ /* 0x000fe20000400000 */
[----:B------:R-:W-:Y:S01]  /*1610*/  FSEL R11, R11, RZ, P4 ;  /* 0x000000ff0b0b7208 */ /* 0x000fe20002000000 */
[----:B------:R-:W-:Y:S01]  /*1620*/  FFMA R25, R14, R33, R25 ;  /* 0x000000210e197223 */ /* 0x000fe20000000019 */
[----:B------:R-:W-:Y:S01]  /*1630*/  FMUL R2, R34, R34 ;  /* 0x0000002222027220 */ /* 0x000fe20000400000 */
[----:B------:R-:W-:Y:S01]  /*1640*/  FSETP.GEU.AND P6, PT, |R4|, 1.175494350822287508e-38, PT ;  /* 0x008000000400780b */ /* 0x000fe20003fce200 */
[----:B---3--:R-:W-:Y:S01]  /*1650*/  FMUL R8, R8, R19 ;  /* 0x0000001308087220 */ /* 0x008fe20000400000 */
[----:B------:R-:W-:Y:S01]  /*1660*/  FFMA R34, R34, R11, R3 ;  /* 0x0000000b22227223 */ /* 0x000fe20000000003 */
[----:B------:R-:W-:Y:S01]  /*1670*/  FADD R26, R26, R25 ;  /* 0x000000191a1a7221 */ /* 0x000fe20000000000 */
[----:B------:R-:W-:Y:S01]  /*1680*/  FMUL R2, R7, R2 ;  /* 0x0000000207027220 */ /* 0x000fe20000400000 */
[----:B------:R-:W-:Y:S01]  /*1690*/  FSETP.NEU.AND P5, PT, R5, RZ, PT ;  /* 0x000000ff0500720b */ /* 0x000fe20003fad000 */
[C---:B------:R-:W-:Y:S01]  /*16a0*/  FMUL R3, R4.reuse, 0.25 ;  /* 0x3e80000004037820 */ /* 0x040fe20000400000 */
[----:B------:R-:W-:Y:S01]  /*16b0*/  FSETP.GT.AND P4, PT, |R4|, 8.50705917302346158658e+37, PT ;  /* 0x7e8000000400780b */ /* 0x000fe20003f84200 */
[----:B------:R-:W-:Y:S01]  /*16c0*/  FFMA R2, R11, R2, R26 ;  /* 0x000000020b027223 */ /* 0x000fe2000000001a */
[----:B------:R-:W-:Y:S01]  /*16d0*/  FSEL R8, R8, RZ, P5 ;  /* 0x000000ff08087208 */ /* 0x000fe20002800000 */
[----:B------:R-:W-:Y:S01]  /*16e0*/  FADD R35, R35, -R34 ;  /* 0x8000002223237221 */ /* 0x000fe20000000000 */
[----:B------:R-:W1:Y:S01]  /*16f0*/  SHFL.BFLY PT, R11, R4, 0x2, 0x1f ;  /* 0x0c401f00040b7f89 */ /* 0x000e6200000e0000 */
[----:B------:R-:W-:Y:S01]  /*1700*/  FSEL R9, R3, R4, P4 ;  /* 0x0000000403097208 */ /* 0x000fe20002000000 */
[----:B------:R-:W-:Y:S01]  /*1710*/  FADD R27, R27, R2 ;  /* 0x000000021b1b7221 */ /* 0x000fe20000000000 */
[C---:B------:R-:W-:Y:S01]  /*1720*/  FFMA R34, R35.reuse, R8, R34 ;  /* 0x0000000823227223 */ /* 0x040fe20000000022 */
[----:B------:R-:W-:Y:S01]  /*1730*/  FMUL R3, R35, R35 ;  /* 0x0000002323037220 */ /* 0x000fe20000400000 */
[----:B------:R-:W-:Y:S01]  /*1740*/  MOV R33, 0xffffffc0 ;  /* 0xffffffc000217802 */ /* 0x000fe20000000f00 */
[----:B------:R-:W-:-:S02]  /*1750*/  @!P6 FMUL R9, R9, 16777216 ;  /* 0x4b8000000909e820 */ /* 0x000fc40000400000 */
[----:B------:R-:W-:Y:S01]  /*1760*/  FMUL R3, R6, R3 ;  /* 0x0000000306037220 */ /* 0x000fe20000400000 */
[----:B------:R-:W2:Y:S01]  /*1770*/  SHFL.BFLY PT, R7, R34, 0x4, 0x1f ;  /* 0x0c801f0022077f89 */ /* 0x000ea200000e0000 */
[----:B------:R-:W-:Y:S01]  /*1780*/  @P4 FMUL R12, R12, 0.25 ;  /* 0x3e8000000c0c4820 */ /* 0x000fe20000400000 */
[----:B------:R-:W-:Y:S01]  /*1790*/  FSETP.NEU.AND P4, PT, R4, RZ, PT ;  /* 0x000000ff0400720b */ /* 0x000fe20003f8d000 */
[----:B------:R-:W3:Y:S01]  /*17a0*/  MUFU.RCP R9, R9 ;  /* 0x0000000900097308 */ /* 0x000ee20000001000 */
[----:B------:R-:W-:Y:S01]  /*17b0*/  FFMA R3, R8, R3, R27 ;  /* 0x0000000308037223 */ /* 0x000fe2000000001b */
[----:B------:R-:W-:-:S04]  /*17c0*/  @!P6 FMUL R12, R12, 16777216 ;  /* 0x4b8000000c0ce820 */ /* 0x000fc80000400000 */
[----:B------:R-:W4:Y:S01]  /*17d0*/  SHFL.BFLY PT, R2, R3, 0x4, 0x1f ;  /* 0x0c801f0003027f89 */ /* 0x000f2200000e0000 */
[----:B-1----:R-:W-:Y:S01]  /*17e0*/  FADD R8, R4, R11 ;  /* 0x0000000b04087221 */ /* 0x002fe20000000000 */
[----:B---3--:R-:W-:-:S03]  /*17f0*/  FMUL R12, R9, R12 ;  /* 0x0000000c090c7220 */ /* 0x008fc60000400000 */
[C---:B------:R-:W-:Y:S01]  /*1800*/  FMUL R13, R8.reuse, 0.25 ;  /* 0x3e800000080d7820 */ /* 0x040fe20000400000 */
[----:B------:R-:W-:Y:S01]  /*1810*/  FSETP.GEU.AND P5, PT, |R8|, 1.175494350822287508e-38, PT ;  /* 0x008000000800780b */ /* 0x000fe20003fae200 */
[----:B------:R-:W1:Y:S01]  /*1820*/  SHFL.BFLY PT, R15, R8, 0x1, 0x1f ;  /* 0x0c201f00080f7f89 */ /* 0x000e6200000e0000 */
[----:B------:R-:W-:Y:S01]  /*1830*/  FSEL R12, R12, RZ, P4 ;  /* 0x000000ff0c0c7208 */ /* 0x000fe20002000000 */
[----:B--2---:R-:W-:Y:S01]  /*1840*/  FADD R7, -R34, R7 ;  /* 0x0000000722077221 */ /* 0x004fe20000000100 */
[----:B------:R-:W-:-:S03]  /*1850*/  FSETP.GT.AND P4, PT, |R8|, 8.50705917302346158658e+37, PT ;  /* 0x7e8000000800780b */ /* 0x000fc60003f84200 */
[----:B------:R-:W-:Y:S01]  /*1860*/  FMUL R6, R7, R7 ;  /* 0x0000000707067220 */ /* 0x000fe20000400000 */
[----:B------:R-:W-:Y:S01]  /*1870*/  FSEL R13, R13, R8, P4 ;  /* 0x000000080d0d7208 */ /* 0x000fe20002000000 */
[----:B------:R-:W-:Y:S02]  /*1880*/  FFMA R7, R7, R12, R34 ;  /* 0x0000000c07077223 */ /* 0x000fe40000000022 */
[----:B------:R-:W-:Y:S01]  /*1890*/  FMUL R6, R5, R6 ;  /* 0x0000000605067220 */ /* 0x000fe20000400000 */
[----:B----4-:R-:W-:Y:S01]  /*18a0*/  FADD R3, R3, R2 ;  /* 0x0000000203037221 */ /* 0x010fe20000000000 */
[----:B------:R-:W-:Y:S01]  /*18b0*/  @!P5 FMUL R13, R13, 16777216 ;  /* 0x4b8000000d0dd820 */ /* 0x000fe20000400000 */
[----:B------:R-:W2:Y:S02]  /*18c0*/  SHFL.BFLY PT, R2, R7, 0x2, 0x1f ;  /* 0x0c401f0007027f89 */ /* 0x000ea400000e0000 */
[----:B------:R-:W-:Y:S01]  /*18d0*/  FFMA R3, R12, R6, R3 ;  /* 0x000000060c037223 */ /* 0x000fe20000000003 */
[----:B------:R3:W4:Y:S01]  /*18e0*/  MUFU.RCP R10, R13 ;  /* 0x0000000d000a7308 */ /* 0x0007220000001000 */
[----:B------:R-:W-:-:S03]  /*18f0*/  @P4 FMUL R11, R11, 0.25 ;  /* 0x3e8000000b0b4820 */ /* 0x000fc60000400000 */
[----:B------:R-:W5:Y:S01]  /*1900*/  SHFL.BFLY PT, R6, R3, 0x2, 0x1f ;  /* 0x0c401f0003067f89 */ /* 0x000f6200000e0000 */
[----:B------:R-:W-:Y:S01]  /*1910*/  @!P5 FMUL R11, R11, 16777216 ;  /* 0x4b8000000b0bd820 */ /* 0x000fe20000400000 */
[C---:B------:R-:W-:Y:S01]  /*1920*/  FSETP.NEU.AND P5, PT, R8.reuse, RZ, PT ;  /* 0x000000ff0800720b */ /* 0x040fe20003fad000 */
[----:B-1----:R-:W-:Y:S01]  /*1930*/  FADD R12, R8, R15 ;  /* 0x0000000f080c7221 */ /* 0x002fe20000000000 */
[----:B---3--:R-:W1:Y:S04]  /*1940*/  S2R R13, SR_TID.X ;  /* 0x00000000000d7919 */ /* 0x008e680000002100 */
[C---:B------:R-:W-:Y:S02]  /*1950*/  FSETP.GT.AND P4, PT, |R12|.reuse, 8.50705917302346158658e+37, PT ;  /* 0x7e8000000c00780b */ /* 0x040fe40003f84200 */
[----:B------:R-:W-:Y:S01]  /*1960*/  FSETP.GEU.AND P6, PT, |R12|, 1.175494350822287508e-38, PT ;  /* 0x008000000c00780b */ /* 0x000fe20003fce200 */
[----:B----4-:R-:W-:-:S05]  /*1970*/  FMUL R10, R10, R11 ;  /* 0x0000000b0a0a7220 */ /* 0x010fca0000400000 */
[----:B------:R-:W-:Y:S01]  /*1980*/  FSEL R10, R10, RZ, P5 ;  /* 0x000000ff0a0a7208 */ /* 0x000fe20002800000 */
[----:B--2---:R-:W-:Y:S01]  /*1990*/  FADD R2, -R7, R2 ;  /* 0x0000000207027221 */ /* 0x004fe20000000100 */
[----:B------:R-:W-:-:S03]  /*19a0*/  FSETP.NEU.AND P5, PT, R12, RZ, PT ;  /* 0x000000ff0c00720b */ /* 0x000fc60003fad000 */
[C---:B------:R-:W-:Y:S01]  /*19b0*/  FFMA R7, R2.reuse, R10, R7 ;  /* 0x0000000a02077223 */ /* 0x040fe20000000007 */
[----:B------:R-:W-:Y:S01]  /*19c0*/  FMUL R5, R2, R2 ;  /* 0x0000000202057220 */ /* 0x000fe20000400000 */
[----:B------:R-:W-:Y:S01]  /*19d0*/  @P4 FMUL R12, R12, 0.25 ;  /* 0x3e8000000c0c4820 */ /* 0x000fe20000400000 */
[----:B-----5:R-:W-:Y:S01]  /*19e0*/  FADD R3, R3, R6 ;  /* 0x0000000603037221 */ /* 0x020fe20000000000 */
[----:B------:R-:W-:Y:S01]  /*19f0*/  @P4 FMUL R15, R15, 0.25 ;  /* 0x3e8000000f0f4820 */ /* 0x000fe20000400000 */
[----:B------:R-:W2:Y:S01]  /*1a00*/  SHFL.BFLY PT, R6, R7, 0x1, 0x1f ;  /* 0x0c201f0007067f89 */ /* 0x000ea200000e0000 */
[----:B------:R-:W-:Y:S01]  /*1a10*/  FMUL R5, R4, R5 ;  /* 0x0000000504057220 */ /* 0x000fe20000400000 */
[----:B------:R-:W-:Y:S01]  /*1a20*/  @!P6 FMUL R12, R12, 16777216 ;  /* 0x4b8000000c0ce820 */ /* 0x000fe20000400000 */
[----:B------:R-:W-:Y:S02]  /*1a30*/  @!P6 FMUL R15, R15, 16777216 ;  /* 0x4b8000000f0fe820 */ /* 0x000fe40000400000 */
[----:B------:R-:W-:-:S02]  /*1a40*/  FFMA R10, R10, R5, R3 ;  /* 0x000000050a0a7223 */ /* 0x000fc40000000003 */
[----:B------:R-:W3:Y:S01]  /*1a50*/  LDC.64 R2, c[0x0][0x228] ;  /* 0x00008a00ff027b82 */ /* 0x000ee20000000a00 */
[----:B------:R-:W4:Y:S02]  /*1a60*/  MUFU.RCP R12, R12 ;  /* 0x0000000c000c7308 */ /* 0x000f240000001000 */
[----:B------:R-:W5:Y:S05]  /*1a70*/  SHFL.BFLY PT, R9, R10, 0x1, 0x1f ;  /* 0x0c201f000a097f89 */ /* 0x000f6a00000e0000 */
[----:B------:R-:W3:Y:S01]  /*1a80*/  LDC.64 R4, c[0x0][0x220] ;  /* 0x00008800ff047b82 */ /* 0x000ee20000000a00 */
[----:B----4-:R-:W-:Y:S01]  /*1a90*/  FMUL R15, R12, R15 ;  /* 0x0000000f0c0f7220 */ /* 0x010fe20000400000 */
[----:B--2---:R-:W-:-:S04]  /*1aa0*/  FADD R6, -R7, R6 ;  /* 0x0000000607067221 */ /* 0x004fc80000000100 */
[----:B------:R-:W-:Y:S01]  /*1ab0*/  FMUL R11, R6, R6 ;  /* 0x00000006060b7220 */ /* 0x000fe20000400000 */
[----:B------:R-:W-:-:S03]  /*1ac0*/  FSEL R15, R15, RZ, P5 ;  /* 0x000000ff0f0f7208 */ /* 0x000fc60002800000 */
[----:B------:R-:W-:Y:S01]  /*1ad0*/  FMUL R11, R8, R11 ;  /* 0x0000000b080b7220 */ /* 0x000fe20000400000 */
[----:B------:R-:W-:Y:S01]  /*1ae0*/  HFMA2.MMA R8, -RZ, RZ, 0.7080078125, -0.052093505859375 ;  /* 0x39aaaaabff087435 */ /* 0x000fe200000001ff */
[----:B-----5:R-:W-:Y:S01]  /*1af0*/  FADD R14, R10, R9 ;  /* 0x000000090a0e7221 */ /* 0x020fe20000000000 */
[----:B-1----:R-:W-:Y:S01]  /*1b00*/  LOP3.LUT R9, R13, 0x7, RZ, 0xc0, !PT ;  /* 0x000000070d097812 */ /* 0x002fe200078ec0ff */
[----:B------:R-:W-:Y:S02]  /*1b10*/  FFMA R23, R6, R15, R7 ;  /* 0x0000000f06177223 */ /* 0x000fe40000000007 */
[----:B------:R-:W-:Y:S02]  /*1b20*/  FFMA R11, R15, R11, R14 ;  /* 0x0000000b0f0b7223 */ /* 0x000fe4000000000e */
[----:B---3--:R-:W-:-:S04]  /*1b30*/  IMAD.WIDE.U32 R2, R9, 0x10, R2 ;  /* 0x0000001009027825 */ /* 0x008fc800078e0002 */
[----:B------:R-:W-:Y:S01]  /*1b40*/  FFMA R11, R11, R8, 9.9999999747524270788e-07 ;  /* 0x358637bd0b0b7423 */ /* 0x000fe20000000008 */
[----:B0-----:R-:W-:Y:S01]  /*1b50*/  IMAD.WIDE.U32 R4, R9, 0x10, R4 ;  /* 0x0000001009047825 */ /* 0x001fe200078e0004 */
[----:B------:R-:W-:Y:S02]  /*1b60*/  MOV R20, R2 ;  /* 0x0000000200147202 */ /* 0x000fe40000000f00 */
[----:B------:R0:W1:Y:S01]  /*1b70*/  MUFU.RSQ R22, R11 ;  /* 0x0000000b00167308 */ /* 0x0000620000001400 */
[----:B------:R-:W-:Y:S01]  /*1b80*/  IMAD.MOV.U32 R21, RZ, RZ, R3 ;  /* 0x000000ffff157224 */ /* 0x000fe200078e0003 */
[----:B------:R-:W-:Y:S02]  /*1b90*/  MOV R2, R4 ;  /* 0x0000000400027202 */ /* 0x000fe40000000f00 */
[----:B------:R-:W-:-:S07]  /*1ba0*/  MOV R3, R5 ;  /* 0x0000000500037202 */ /* 0x000fce0000000f00 */
.L_x_2:
[----:B------:R-:W2:Y:S01]  /*1bb0*/  LDC.64 R34, c[0x0][0x218] ;  /* 0x00008600ff227b82 */ /* 0x000ea20000000a00 */
[----:B------:R-:W3:Y:S04]  /*1bc0*/  LDG.E.EL.128 R24, desc[UR4][R2.64+0x1800] ;  /* 0x0018000402187981 */ /* 0x000ee8000c2e1d00 */
[----:B------:R-:W4:Y:S01]  /*1bd0*/  LDG.E.EL.128 R28, desc[UR4][R20.64+0x1800] ;  /* 0x00180004141c7981 */ /* 0x000f22000c2e1d00 */
[----:B------:R-:W-:-:S03]  /*1be0*/  VIADD R33, R33, 0x40 ;  /* 0x0000004021217836 */ /* 0x000fc60000000000 */
[----:B0-----:R-:W5:Y:S02]  /*1bf0*/  LDG.E.EL.128 R8, desc[UR4][R2.64] ;  /* 0x0000000402087981 */ /* 0x001f64000c2e1d00 */
[----:B------:R-:W-:Y:S02]  /*1c00*/  IADD3 R32, R0, R33, RZ ;  /* 0x0000002100207210 */ /* 0x000fe40007ffe0ff */
[----:B------:R0:W5:Y:S01]  /*1c10*/  LDG.E.EL.128 R4, desc[UR4][R20.64] ;  /* 0x0000000414047981 */ /* 0x000162000c2e1d00 */
[----:B------:R-:W-:Y:S02]  /*1c20*/  CS2R R12, SRZ ;  /* 0x00000000000c7805 */ /* 0x000fe4000001ff00 */
[----:B------:R-:W-:Y:S02]  /*1c30*/  CS2R R14, SRZ ;  /* 0x00000000000e7805 */ /* 0x000fe4000001ff00 */
[----:B------:R-:W-:Y:S02]  /*1c40*/  CS2R R16, SRZ ;  /* 0x0000000000107805 */ /* 0x000fe4000001ff00 */
[----:B------:R-:W-:Y:S01]  /*1c50*/  CS2R R18, SRZ ;  /* 0x0000000000127805 */ /* 0x000fe2000001ff00 */
[----:B--2---:R-:W-:-:S05]  /*1c60*/  IMAD.WIDE R34, R32, 0x2, R34 ;  /* 0x0000000220227825 */ /* 0x004fca00078e0222 */
[----:B------:R-:W2:Y:S04]  /*1c70*/  @P2 LDG.E.EF.128 R12, desc[UR4][R34.64] ;  /* 0x00000004220c2981 */ /* 0x000ea8000c0e1d00 */
[----:B------:R4:W2:Y:S01]  /*1c80*/  @P3 LDG.E.EF.128 R16, desc[UR4][R34.64] ;  /* 0x0000000422103981 */ /* 0x0008a2000c0e1d00 */
[----:B------:R-:W-:Y:S02]  /*1c90*/  ISETP.GE.U32.AND P4, PT, R33, 0xbc0, PT ;  /* 0x00000bc02100780c */ /* 0x000fe40003f86070 */
[----:B0-----:R-:W-:Y:S02]  /*1ca0*/  IADD3 R20, P5, R20, 0x80, RZ ;  /* 0x0000008014147810 */ /* 0x001fe40007fbe0ff */
[----:B------:R-:W-:Y:S02]  /*1cb0*/  IADD3 R2, P6, R2, 0x80, RZ ;  /* 0x0000008002027810 */ /* 0x000fe40007fde0ff */
[----:B------:R-:W-:-:S02]  /*1cc0*/  IADD3.X R21, RZ, R21, RZ, P5, !PT ;  /* 0x00000015ff157210 */ /* 0x000fc40002ffe4ff */
[----:B------:R-:W-:Y:S02]  /*1cd0*/  IADD3.X R3, RZ, R3, RZ, P6, !PT ;  /* 0x00000003ff037210 */ /* 0x000fe400037fe4ff */
[C---:B---3--:R-:W-:Y:S02]  /*1ce0*/  PRMT R39, R27.reuse, 0x7632, R39 ;  /* 0x000076321b277816 */ /* 0x048fe40000000027 */
[----:B------:R-:W-:Y:S02]  /*1cf0*/  SHF.L.U32 R40, R27, 0x10, RZ ;  /* 0x000000101b287819 */ /* 0x000fe400000006ff */
[----:B------:R-:W-:Y:S01]  /*1d00*/  PRMT R37, R25, 0x7632, R37 ;  /* 0x0000763219257816 */ /* 0x000fe20000000025 */
[----:B----4-:R-:W-:Y:S01]  /*1d10*/  IMAD.U32 R35, R30, 0x10000, RZ ;  /* 0x000100001e237824 */ /* 0x010fe200078e00ff */
[C---:B------:R-:W-:Y:S02]  /*1d20*/  PRMT R27, R28.reuse, 0x7632, R27 ;  /* 0x000076321c1b7816 */ /* 0x040fe4000000001b */
[----:B------:R-:W-:-:S02]  /*1d30*/  SHF.L.U32 R41, R28, 0x10, RZ ;  /* 0x000000101c297819 */ /* 0x000fc400000006ff */
[----:B------:R-:W-:Y:S02]  /*1d40*/  SHF.L.U32 R25, R25, 0x10, RZ ;  /* 0x0000001019197819 */ /* 0x000fe400000006ff */
[C---:B------:R-:W-:Y:S01]  /*1d50*/  PRMT R28, R29.reuse, 0x7632, R28 ;  /* 0x000076321d1c7816 */ /* 0x040fe2000000001c */
[----:B-----5:R-:W-:Y:S01]  /*1d60*/  IMAD.U32 R43, R6, 0x10000, RZ ;  /* 0x00010000062b7824 */ /* 0x020fe200078e00ff */
[----:B------:R-:W-:Y:S02]  /*1d70*/  SHF.L.U32 R34, R29, 0x10, RZ ;  /* 0x000000101d227819 */ /* 0x000fe400000006ff */
[C---:B------:R-:W-:Y:S01]  /*1d80*/  PRMT R38, R26.reuse, 0x7632, R38 ;  /* 0x000076321a267816 */ /* 0x040fe20000000026 */
[----:B------:R-:W-:Y:S01]  /*1d90*/  IMAD.U32 R26, R26, 0x10000, RZ ;  /* 0x000100001a1a7824 */ /* 0x000fe200078e00ff */
[----:B------:R-:W-:Y:S01]  /*1da0*/  PRMT R29, R30, 0x7632, R29 ;  /* 0x000076321e1d7816 */ /* 0x000fe2000000001d */
[----:B------:R-:W-:Y:S01]  /*1db0*/  FADD R25, R25, R34 ;  /* 0x0000002219197221 */ /* 0x000fe20000000000 */
[----:B------:R-:W-:Y:S01]  /*1dc0*/  PRMT R30, R31, 0x7632, R30 ;  /* 0x000076321f1e7816 */ /* 0x000fe2000000001e */
[----:B------:R-:W-:Y:S01]  /*1dd0*/  IMAD.U32 R38, R38, 0x10000, RZ ;  /* 0x0001000026267824 */ /* 0x000fe200078e00ff */
[----:B------:R-:W-:Y:S01]  /*1de0*/  SHF.L.U32 R37, R37, 0x10, RZ ;  /* 0x0000001025257819 */ /* 0x000fe200000006ff */
[----:B------:R-:W-:Y:S01]  /*1df0*/  IMAD.U32 R29, R29, 0x10000, RZ ;  /* 0x000100001d1d7824 */ /* 0x000fe200078e00ff */
[----:B------:R-:W-:Y:S01]  /*1e00*/  SHF.L.U32 R28, R28, 0x10, RZ ;  /* 0x000000101c1c7819 */ /* 0x000fe200000006ff */
[----:B------:R-:W-:Y:S01]  /*1e10*/  FADD R26, R26, R35 ;  /* 0x000000231a1a7221 */ /* 0x000fe20000000000 */
[----:B------:R-:W-:Y:S01]  /*1e20*/  PRMT R36, R24, 0x7632, R36 ;  /* 0x0000763218247816 */ /* 0x000fe20000000024 */
[----:B------:R-:W-:Y:S01]  /*1e30*/  FADD R29, R38, R29 ;  /* 0x0000001d261d7221 */ /* 0x000fe20000000000 */
[----:B------:R-:W-:Y:S01]  /*1e40*/  SHF.L.U32 R39, R39, 0x10, RZ ;  /* 0x0000001027277819 */ /* 0x000fe200000006ff */
[----:B------:R-:W-:Y:S01]  /*1e50*/  IMAD.U32 R38, R10, 0x10000, RZ ;  /* 0x000100000a267824 */ /* 0x000fe200078e00ff */
[----:B------:R-:W-:Y:S01]  /*1e60*/  SHF.L.U32 R34, R30, 0x10, RZ ;  /* 0x000000101e227819 */ /* 0x000fe200000006ff */
[----:B------:R-:W-:Y:S01]  /*1e70*/  FADD R30, R37, R28 ;  /* 0x0000001c251e7221 */ /* 0x000fe20000000000 */
[----:B------:R-:W-:Y:S01]  /*1e80*/  SHF.L.U32 R24, R24, 0x10, RZ ;  /* 0x0000001018187819 */ /* 0x000fe200000006ff */
[----:B------:R-:W-:Y:S01]  /*1e90*/  FADD R25, R25, 1 ;  /* 0x3f80000019197421 */ /* 0x000fe20000000000 */
[----:B------:R-:W-:Y:S01]  /*1ea0*/  SHF.L.U32 R31, R31, 0x10, RZ ;  /* 0x000000101f1f7819 */ /* 0x000fe200000006ff */
[----:B------:R-:W-:Y:S01]  /*1eb0*/  FADD R28, R39, R34 ;  /* 0x00000022271c7221 */ /* 0x000fe20000000000 */
[C---:B------:R-:W-:Y:S01]  /*1ec0*/  PRMT R35, R9.reuse, 0x7632, R35 ;  /* 0x0000763209237816 */ /* 0x040fe20000000023 */
[----:B------:R-:W-:Y:S01]  /*1ed0*/  FADD R24, R24, R41 ;  /* 0x0000002918187221 */ /* 0x000fe20000000000 */
[----:B------:R-:W-:Y:S01]  /*1ee0*/  SHF.L.U32 R37, R9, 0x10, RZ ;  /* 0x0000001009257819 */ /* 0x000fe200000006ff */
[----:B------:R-:W-:Y:S01]  /*1ef0*/  FADD R31, R40, R31 ;  /* 0x0000001f281f7221 */ /* 0x000fe20000000000 */
[----:B------:R-:W-:Y:S01]  /*1f00*/  SHF.L.U32 R36, R36, 0x10, RZ ;  /* 0x0000001024247819 */ /* 0x000fe200000006ff */
[----:B------:R-:W-:Y:S01]  /*1f10*/  FADD R30, R30, 1 ;  /* 0x3f8000001e1e7421 */ /* 0x000fe20000000000 */
[----:B------:R-:W-:Y:S01]  /*1f20*/  SHF.L.U32 R27, R27, 0x10, RZ ;  /* 0x000000101b1b7819 */ /* 0x000fe200000006ff */
[----:B------:R-:W-:Y:S01]  /*1f30*/  FADD R31, R31, 1 ;  /* 0x3f8000001f1f7421 */ /* 0x000fe20000000000 */
[----:B------:R-:W-:Y:S01]  /*1f40*/  PRMT R9, R10, 0x7632, R9 ;  /* 0x000076320a097816 */ /* 0x000fe20000000009 */
[----:B------:R-:W-:Y:S01]  /*1f50*/  FADD R29, R29, 1 ;  /* 0x3f8000001d1d7421 */ /* 0x000fe20000000000 */
[C---:B------:R-:W-:Y:S01]  /*1f60*/  PRMT R10, R11.reuse, 0x7632, R10 ;  /* 0x000076320b0a7816 */ /* 0x040fe2000000000a */
[----:B------:R-:W-:Y:S01]  /*1f70*/  FADD R27, R36, R27 ;  /* 0x0000001b241b7221 */ /* 0x000fe20000000000 */
[----:B------:R-:W-:Y:S01]  /*1f80*/  SHF.L.U32 R39, R11, 0x10, RZ ;  /* 0x000000100b277819 */ /* 0x000fe200000006ff */
[----:B------:R-:W-:Y:S01]  /*1f90*/  IMAD.U32 R9, R9, 0x10000, RZ ;  /* 0x0001000009097824 */ /* 0x000fe200078e00ff */
[C---:B------:R-:W-:Y:S01]  /*1fa0*/  PRMT R11, R4.reuse, 0x7632, R11 ;  /* 0x00007632040b7816 */ /* 0x040fe2000000000b */
[----:B------:R-:W-:Y:S01]  /*1fb0*/  FADD R27, R27, 1 ;  /* 0x3f8000001b1b7421 */ /* 0x000fe20000000000 */
[----:B------:R-:W-:Y:S01]  /*1fc0*/  SHF.L.U32 R41, R4, 0x10, RZ ;  /* 0x0000001004297819 */ /* 0x000fe200000006ff */
[----:B------:R-:W-:Y:S01]  /*1fd0*/  FADD R28, R28, 1 ;  /* 0x3f8000001c1c7421 */ /* 0x000fe20000000000 */
[----:B------:R-:W-:-:S02]  /*1fe0*/  PRMT R4, R5, 0x7632, R4 ;  /* 0x0000763205047816 */ /* 0x000fc40000000004 */
[----:B------:R-:W-:Y:S02]  /*1ff0*/  SHF.L.U32 R40, R5, 0x10, RZ ;  /* 0x0000001005287819 */ /* 0x000fe400000006ff */
[----:B------:R-:W-:Y:S02]  /*2000*/  PRMT R34, R8, 0x7632, R34 ;  /* 0x0000763208227816 */ /* 0x000fe40000000022 */
[----:B------:R-:W-:Y:S01]  /*2010*/  PRMT R5, R6, 0x7632, R5 ;  /* 0x0000763206057816 */ /* 0x000fe20000000005 */
[----:B------:R-:W-:Y:S01]  /*2020*/  FADD R6, R38, R43 ;  /* 0x0000002b26067221 */ /* 0x000fe20000000000 */
[C---:B------:R-:W-:Y:S02]  /*2030*/  PRMT R36, R7.reuse, 0x7632, R36 ;  /* 0x0000763207247816 */ /* 0x040fe40000000024 */
[----:B------:R-:W-:Y:S01]  /*2040*/  SHF.L.U32 R42, R7, 0x10, RZ ;  /* 0x00000010072a7819 */ /* 0x000fe200000006ff */
[----:B------:R-:W-:Y:S01]  /*2050*/  FADD R7, R37, R40 ;  /* 0x0000002825077221 */ /* 0x000fe20000000000 */
[----:B------:R-:W-:Y:S01]  /*2060*/  SHF.L.U32 R34, R34, 0x10, RZ ;  /* 0x0000001022227819 */ /* 0x000fe200000006ff */
[----:B------:R-:W-:Y:S01]  /*2070*/  IMAD.U32 R38, R5, 0x10000, RZ ;  /* 0x0001000005267824 */ /* 0x000fe200078e00ff */
[----:B------:R-:W-:-:S02]  /*2080*/  SHF.L.U32 R11, R11, 0x10, RZ ;  /* 0x000000100b0b7819 */ /* 0x000fc400000006ff */
[----:B------:R-:W-:Y:S01]  /*2090*/  SHF.L.U32 R37, R35, 0x10, RZ ;  /* 0x0000001023257819 */ /* 0x000fe200000006ff */
[----:B------:R-:W-:Y:S01]  /*20a0*/  FADD R35, R39, R42 ;  /* 0x0000002a27237221 */ /* 0x000fe20000000000 */
[----:B------:R-:W-:Y:S01]  /*20b0*/  SHF.L.U32 R4, R4, 0x10, RZ ;  /* 0x0000001004047819 */ /* 0x000fe200000006ff */
[----:B------:R-:W-:Y:S01]  /*20c0*/  FADD R34, R34, R11 ;  /* 0x0000000b22227221 */ /* 0x000fe20000000000 */
[----:B------:R-:W-:Y:S01]  /*20d0*/  SHF.L.U32 R10, R10, 0x10, RZ ;  /* 0x000000100a0a7819 */ /* 0x000fe200000006ff */
[----:B------:R-:W-:Y:S01]  /*20e0*/  FADD R9, R9, R38 ;  /* 0x0000002609097221 */ /* 0x000fe20000000000 */
[----:B------:R-:W-:Y:S01]  /*20f0*/  SHF.L.U32 R5, R36, 0x10, RZ ;  /* 0x0000001024057819 */ /* 0x000fe200000006ff */
[----:B------:R-:W-:Y:S01]  /*2100*/  FADD R11, R37, R4 ;  /* 0x00000004250b7221 */ /* 0x000fe20000000000 */
[----:B--2---:R-:W-:Y:S02]  /*2110*/  SEL R12, R12, RZ, P2 ;  /* 0x000000ff0c0c7207 */ /* 0x004fe40001000000 */
[----:B------:R-:W-:Y:S01]  /*2120*/  SEL R13, R13, RZ, P2 ;  /* 0x000000ff0d0d7207 */ /* 0x000fe20001000000 */
[----:B------:R-:W-:Y:S01]  /*2130*/  FADD R10, R10, R5 ;  /* 0x000000050a0a7221 */ /* 0x000fe20000000000 */
[----:B------:R-:W-:-:S02]  /*2140*/  SEL R14, R14, RZ, P2 ;  /* 0x000000ff0e0e7207 */ /* 0x000fc40001000000 */
[----:B------:R-:W-:Y:S02]  /*2150*/  SEL R17, R17, RZ, P3 ;  /* 0x000000ff11117207 */ /* 0x000fe40001800000 */
[----:B------:R-:W-:Y:S01]  /*2160*/  SEL R37, R16, RZ, P3 ;  /* 0x000000ff10257207 */ /* 0x000fe20001800000 */
[----:B------:R-:W-:Y:S01]  /*2170*/  IMAD.U32 R40, R14, 0x10000, RZ ;  /* 0x000100000e287824 */ /* 0x000fe200078e00ff */
[----:B------:R-:W-:Y:S02]  /*2180*/  SEL R39, R18, RZ, P3 ;  /* 0x000000ff12277207 */ /* 0x000fe40001800000 */
[----:B------:R-:W-:Y:S02]  /*2190*/  PRMT R4, R12, 0x7632, R4 ;  /* 0x000076320c047816 */ /* 0x000fe40000000004 */
[----:B------:R-:W-:Y:S01]  /*21a0*/  PRMT R5, R13, 0x7632, R5 ;  /* 0x000076320d057816 */ /* 0x000fe20000000005 */
[----:B------:R-:W-:Y:S01]  /*21b0*/  @P0 IMAD.U32 R40, R39, 0x10000, RZ ;  /* 0x0001000027280824 */ /* 0x000fe200078e00ff */
[----:B------:R-:W-:-:S02]  /*21c0*/  SHF.L.U32 R38, R13, 0x10, RZ ;  /* 0x000000100d267819 */ /* 0x000fc400000006ff */
[----:B------:R-:W-:Y:S02]  /*21d0*/  SEL R15, R15, RZ, P2 ;  /* 0x000000ff0f0f7207 */ /* 0x000fe40001000000 */
[----:B------:R-:W-:Y:S02]  /*21e0*/  SHF.L.U32 R36, R12, 0x10, RZ ;  /* 0x000000100c247819 */ /* 0x000fe400000006ff */
[----:B------:R-:W-:Y:S02]  /*21f0*/  @P0 SHF.L.U32 R38, R17, 0x10, RZ ;  /* 0x0000001011260819 */ /* 0x000fe400000006ff */
[----:B------:R-:W-:Y:S02]  /*2200*/  SEL R19, R19, RZ, P3 ;  /* 0x000000ff13137207 */ /* 0x000fe40001800000 */
[----:B------:R-:W-:Y:S02]  /*2210*/  @P0 SHF.L.U32 R36, R37, 0x10, RZ ;  /* 0x0000001025240819 */ /* 0x000fe400000006ff */
[----:B------:R-:W-:-:S02]  /*2220*/  PRMT R17, R17, 0x7632, R17 ;  /* 0x0000763211117816 */ /* 0x000fc40000000011 */
[----:B------:R-:W-:Y:S01]  /*2230*/  PRMT R18, R14, 0x7632, R18 ;  /* 0x000076320e127816 */ /* 0x000fe20000000012 */
[----:B------:R-:W-:Y:S01]  /*2240*/  FADD R13, -R23, R36 ;  /* 0x00000024170d7221 */ /* 0x000fe20000000100 */
[----:B------:R-:W-:Y:S02]  /*2250*/  SHF.L.U32 R12, R4, 0x10, RZ ;  /* 0x00000010040c7819 */ /* 0x000fe400000006ff */
[----:B------:R-:W-:Y:S01]  /*2260*/  SHF.L.U32 R14, R5, 0x10, RZ ;  /* 0x00000010050e7819 */ /* 0x000fe200000006ff */
[----:B------:R-:W-:Y:S01]  /*2270*/  IMAD.U32 R18, R18, 0x10000, RZ ;  /* 0x0001000012127824 */ /* 0x000fe200078e00ff */
[----:B------:R-:W-:Y:S01]  /*2280*/  SHF.L.U32 R42, R15, 0x10, RZ ;  /* 0x000000100f2a7819 */ /* 0x000fe200000006ff */
[----:B------:R-:W0:Y:S01]  /*2290*/  LDC.64 R4, c[0x0][0x210] ;  /* 0x00008400ff047b82 */ /* 0x000e220000000a00 */
[----:B------:R-:W-:Y:S01]  /*22a0*/  PRMT R37, R37, 0x7632, R37 ;  /* 0x0000763225257816 */ /* 0x000fe20000000025 */
[----:B-1----:R-:W-:Y:S01]  /*22b0*/  FMUL R13, R22, R13 ;  /* 0x0000000d160d7220 */ /* 0x002fe20000400000 */
[----:B------:R-:W-:-:S02]  /*22c0*/  PRMT R39, R39, 0x7632, R39 ;  /* 0x0000763227277816 */ /* 0x000fc40000000027 */
[----:B------:R-:W-:Y:S02]  /*22d0*/  SHF.L.U32 R8, R8, 0x10, RZ ;  /* 0x0000001008087819 */ /* 0x000fe400000006ff */
[----:B------:R-:W-:Y:S01]  /*22e0*/  PRMT R16, R15, 0x7632, R16 ;  /* 0x000076320f107816 */ /* 0x000fe20000000010 */
[----:B------:R-:W-:Y:S01]  /*22f0*/  FADD R15, -R23, R38 ;  /* 0x00000026170f7221 */ /* 0x000fe20000000100 */
[----:B------:R-:W-:Y:S01]  /*2300*/  @P0 SHF.L.U32 R42, R19, 0x10, RZ ;  /* 0x00000010132a0819 */ /* 0x000fe200000006ff */
[----:B------:R-:W-:Y:S01]  /*2310*/  @P0 IMAD.U32 R18, R39, 0x10000, RZ ;  /* 0x0001000027120824 */ /* 0x000fe200078e00ff */
[----:B------:R-:W-:Y:S01]  /*2320*/  @P0 SHF.L.U32 R14, R17, 0x10, RZ ;  /* 0x00000010110e0819 */ /* 0x000fe200000006ff */
[----:B------:R-:W-:Y:S01]  /*2330*/  FADD R17, -R23, R40 ;  /* 0x0000002817117221 */ /* 0x000fe20000000100 */
[----:B------:R-:W-:Y:S01]  /*2340*/  PRMT R19, R19, 0x7632, R19 ;  /* 0x0000763213137816 */ /* 0x000fe20000000013 */
[----:B------:R-:W-:Y:S01]  /*2350*/  FADD R8, R8, R41 ;  /* 0x0000002908087221 */ /* 0x000fe20000000000 */
[----:B------:R-:W-:Y:S01]  /*2360*/  @P0 SHF.L.U32 R12, R37, 0x10, RZ ;  /* 0x00000010250c0819 */ /* 0x000fe200000006ff */
[----:B------:R-:W-:Y:S01]  /*2370*/  FADD R37, R24, 1 ;  /* 0x3f80000018257421 */ /* 0x000fe20000000000 */
[----:B------:R-:W-:Y:S01]  /*2380*/  SHF.L.U32 R16, R16, 0x10, RZ ;  /* 0x0000001010107819 */ /* 0x000fe200000006ff */
[----:B------:R-:W-:Y:S01]  /*2390*/  FADD R39, R26, 1 ;  /* 0x3f8000001a277421 */ /* 0x000fe20000000000 */
[----:B------:R-:W-:Y:S01]  /*23a0*/  @P0 SHF.L.U32 R16, R19, 0x10, RZ ;  /* 0x0000001013100819 */ /* 0x000fe200000006ff */
[C---:B------:R-:W-:Y:S01]  /*23b0*/  FMUL R24, R22.reuse, R15 ;  /* 0x0000000f16187220 */ /* 0x040fe20000400000 */
[----:B------:R-:W-:Y:S01]  /*23c0*/  FMUL R17, R22, R17 ;  /* 0x0000001116117220 */ /* 0x000fe20000400000 */
[----:B------:R-:W-:Y:S01]  /*23d0*/  FFMA R37, R13, R37, R8 ;  /* 0x000000250d257223 */ /* 0x000fe20000000008 */
[----:B------:R-:W-:Y:S01]  /*23e0*/  FADD R19, -R23, R42 ;  /* 0x0000002a17137221 */ /* 0x000fe20000000100 */
[----:B------:R-:W-:Y:S01]  /*23f0*/  FFMA R24, R24, R25, R7 ;  /* 0x0000001918187223 */ /* 0x000fe20000000007 */
[----:B------:R-:W-:Y:S01]  /*2400*/  FFMA R39, R17, R39, R6 ;  /* 0x0000002711277223 */ /* 0x000fe20000000006 */
[C---:B------:R-:W-:Y:S01]  /*2410*/  FADD R7, -R23.reuse, R12 ;  /* 0x0000000c17077221 */ /* 0x040fe20000000100 */
[C---:B------:R-:W-:Y:S01]  /*2420*/  FADD R13, -R23.reuse, R14 ;  /* 0x0000000e170d7221 */ /* 0x040fe20000000100 */
[C---:B------:R-:W-:Y:S01]  /*2430*/  FADD R15, -R23.reuse, R18 ;  /* 0x00000012170f7221 */ /* 0x040fe20000000100 */
[----:B------:R-:W-:Y:S01]  /*2440*/  FADD R17, -R23, R16 ;  /* 0x0000001017117221 */ /* 0x000fe20000000100 */
[C---:B------:R-:W-:Y:S01]  /*2450*/  FMUL R26, R22.reuse, R19 ;  /* 0x00000013161a7220 */ /* 0x040fe20000400000 */
[C---:B------:R-:W-:Y:S01]  /*2460*/  FMUL R7, R22.reuse, R7 ;  /* 0x0000000716077220 */ /* 0x040fe20000400000 */
[C---:B------:R-:W-:Y:S01]  /*2470*/  FMUL R6, R22.reuse, R13 ;  /* 0x0000000d16067220 */ /* 0x040fe20000400000 */
[C---:B------:R-:W-:Y:S01]  /*2480*/  FMUL R8, R22.reuse, R15 ;  /* 0x0000000f16087220 */ /* 0x040fe20000400000 */
[----:B------:R-:W-:Y:S01]  /*2490*/  FMUL R17, R22, R17 ;  /* 0x0000001116117220 */ /* 0x000fe20000400000 */
[----:B------:R-:W-:Y:S01]  /*24a0*/  FFMA R26, R26, R31, R35 ;  /* 0x0000001f1a1a7223 */ /* 0x000fe20000000023 */
[----:B------:R-:W-:Y:S01]  /*24b0*/  FFMA R34, R7, R27, R34 ;  /* 0x0000001b07227223 */ /* 0x000fe20000000022 */
[----:B------:R-:W-:Y:S01]  /*24c0*/  FFMA R11, R6, R30, R11 ;  /* 0x0000001e060b7223 */ /* 0x000fe2000000000b */
[----:B------:R-:W-:Y:S01]  /*24d0*/  FFMA R8, R8, R29, R9 ;  /* 0x0000001d08087223 */ /* 0x000fe20000000009 */
[----:B------:R-:W-:Y:S01]  /*24e0*/  FFMA R17, R17, R28, R10 ;  /* 0x0000001c11117223 */ /* 0x000fe2000000000a */
[----:B0-----:R-:W-:Y:S01]  /*24f0*/  IMAD.WIDE R4, R32, 0x2, R4 ;  /* 0x0000000220047825 */ /* 0x001fe200078e0204 */
[----:B------:R-:W-:-:S02]  /*2500*/  F2FP.BF16.F32.PACK_AB R12, R34, R37 ;  /* 0x00000025220c723e */ /* 0x000fc400000010ff */
[----:B------:R-:W-:Y:S02]  /*2510*/  F2FP.BF16.F32.PACK_AB R13, R11, R24 ;  /* 0x000000180b0d723e */ /* 0x000fe400000010ff */
[----:B------:R-:W-:Y:S02]  /*2520*/  F2FP.BF16.F32.PACK_AB R14, R8, R39 ;  /* 0x00000027080e723e */ /* 0x000fe400000010ff */
[----:B------:R-:W-:-:S05]  /*2530*/  F2FP.BF16.F32.PACK_AB R15, R17, R26 ;  /* 0x0000001a110f723e */ /* 0x000fca00000010ff */
[----:B------:R0:W-:Y:S01]  /*2540*/  @!P1 STG.E.128 desc[UR4][R4.64], R12 ;  /* 0x0000000c04009986 */ /* 0x0001e2000c101d04 */
[----:B------:R-:W-:Y:S05]  /*2550*/  @!P4 BRA `(.L_x_2) ;  /* 0xfffffff40094c947 */ /* 0x000fea000383ffff */
[----:B------:R-:W-:Y:S05]  /*2560*/  EXIT ;  /* 0x000000000000794d */ /* 0x000fea0003800000 */
.L_x_3:
[----:B------:R-:W-:-:S00]  /*2570*/  BRA `(.L_x_3) ;  /* 0xfffffffc00fc7947 */ /* 0x000fc0000383ffff */
[----:B------:R-:W-:-:S00]  /*2580*/  NOP ;  /* 0x0000000000007918 */ /* 0x000fc00000000000 */
[----:B------:R-:W-:-:S00]  /*2590*/  NOP ;  /* 0x0000000000007918 */ /* 0x000fc00000000000 */
[----:B------:R-:W-:-:S00]  /*25a0*/  NOP ;  /* 0x0000000000007918 */ /* 0x000fc00000000000 */
[----:B------:R-:W-:-:S00]  /*25b0*/  NOP ;  /* 0x0000000000007918 */ /* 0x000fc00000000000 */
[----:B------:R-:W-:-:S00]  /*25c0*/  NOP ;  /* 0x0000000000007918 */ /* 0x000fc00000000000 */
[----:B------:R-:W-:-:S00]  /*25d0*/  NOP ;  /* 0x0000000000007918 */ /* 0x000fc00000000000 */
[----:B------:R-:W-:-:S00]  /*25e0*/  NOP ;  /* 0x0000000000007918 */ /* 0x000fc00000000000 */
[----:B------:R-:W-:-:S00]  /*25f0*/  NOP ;  /* 0x0000000000007918 */ /* 0x000fc00000000000 */
.L_x_4:


//--------------------- .nv.global.init           --------------------------
	.section	.nv.global.init,"aw",@progbits
.nv.global.init:
	.type		_$_str,@object
	.size		_$_str,(.L_0 - _$_str)
_$_str:
        /*0000*/ 	.byte	0x5f, 0x5f, 0x43, 0x55, 0x44, 0x41, 0x5f, 0x46, 0x54, 0x5a, 0x00
.L_0:


//--------------------- .nv.constant0.triton_     --------------------------
	.section	.nv.constant0.triton_,"a",@progbits
	.sectionflags	@""
	.align	4
.nv.constant0.triton_:
	.zero		576
